//
// Generated by NVIDIA NVVM Compiler
//
// Compiler Build ID: CL-36424714
// Cuda compilation tools, release 13.0, V13.0.88
// Based on NVVM 20.0.0
//

.version 9.0
.target sm_100
.address_size 64

	// .globl	mm_kernel0
// _ZZ10mm_kernel0E8A_shared has been demoted
// _ZZ10mm_kernel0E8B_shared has been demoted

.visible .entry mm_kernel0(
	.param .u64 .ptr .align 1 mm_kernel0_param_0,
	.param .u64 .ptr .align 1 mm_kernel0_param_1,
	.param .u64 .ptr .align 1 mm_kernel0_param_2
)
.maxntid 64
{
	.reg .pred 	%p<7>;
	.reg .b32 	%r<290>;
	.reg .b32 	%f<201>;
	.reg .b64 	%rd<28>;
	// demoted variable
	.shared .align 4 .b8 _ZZ10mm_kernel0E8A_shared[2048];
	// demoted variable
	.shared .align 4 .b8 _ZZ10mm_kernel0E8B_shared[768];
	ld.param.u64 	%rd10, [mm_kernel0_param_0];
	ld.param.u64 	%rd11, [mm_kernel0_param_1];
	cvta.to.global.u64 	%rd1, %rd11;
	cvta.to.global.u64 	%rd2, %rd10;
	mov.u32 	%r1, %tid.y;
	setp.gt.u32 	%p1, %r1, 9;
	@%p1 bra 	$L__BB0_2;
	mov.u32 	%r41, %ctaid.x;
	mul.lo.s32 	%r42, %r1, 2668;
	mad.lo.s32 	%r43, %r41, 26680, %r42;
	mov.u32 	%r44, %tid.x;
	mad.lo.s32 	%r45, %r44, 667, %r43;
	mul.wide.u32 	%rd12, %r45, 4;
	add.s64 	%rd13, %rd2, %rd12;
	ld.global.nc.f32 	%f200, [%rd13];
$L__BB0_2:
	setp.gt.u32 	%p2, %r1, 9;
	mov.u32 	%r46, %ctaid.y;
	shl.b32 	%r2, %r46, 6;
	shl.b32 	%r3, %r1, 2;
	mov.u32 	%r4, %tid.x;
	add.s32 	%r47, %r3, %r4;
	add.s32 	%r5, %r47, %r2;
	mul.wide.u32 	%rd14, %r5, 4;
	add.s64 	%rd15, %rd1, %rd14;
	ld.global.nc.f32 	%f3, [%rd15];
	@%p2 bra 	$L__BB0_4;
	mov.u32 	%r48, %ctaid.x;
	shr.u32 	%r49, %r1, 1;
	mad.lo.s32 	%r50, %r48, 5, %r49;
	shl.b32 	%r51, %r50, 3;
	and.b32  	%r52, %r51, 1073741696;
	shl.b32 	%r53, %r1, 6;
	and.b32  	%r54, %r53, 64;
	shl.b32 	%r55, %r50, 2;
	and.b32  	%r56, %r55, 60;
	mul.lo.s32 	%r57, %r48, 40;
	and.b32  	%r58, %r57, 1073741696;
	or.b32  	%r59, %r54, %r4;
	sub.s32 	%r60, %r59, %r58;
	add.s32 	%r61, %r60, %r52;
	add.s32 	%r62, %r61, %r56;
	shl.b32 	%r63, %r62, 2;
	mov.u32 	%r64, _ZZ10mm_kernel0E8A_shared;
	add.s32 	%r65, %r64, %r63;
	st.shared.f32 	[%r65], %f200;
$L__BB0_4:
	shl.b32 	%r67, %r1, 6;
	and.b32  	%r68, %r67, 64;
	shl.b32 	%r69, %r1, 1;
	and.b32  	%r70, %r69, 124;
	add.s32 	%r6, %r68, %r70;
	add.s32 	%r71, %r6, %r4;
	shl.b32 	%r72, %r71, 2;
	mov.u32 	%r73, _ZZ10mm_kernel0E8B_shared;
	add.s32 	%r7, %r73, %r72;
	st.shared.f32 	[%r7], %f3;
	mov.u32 	%r8, %ctaid.x;
	mul.lo.s32 	%r74, %r1, 2668;
	mul.lo.s32 	%r75, %r8, 40;
	mul.lo.s32 	%r76, %r4, 10;
	add.s32 	%r77, %r75, %r76;
	mul.lo.s32 	%r78, %r8, 5;
	shl.b32 	%r79, %r4, 1;
	and.b32  	%r9, %r75, 2147483520;
	add.s32 	%r80, %r76, 4;
	add.s32 	%r81, %r77, 4;
	add.s32 	%r82, %r4, 1;
	and.b32  	%r14, %r77, 2147483520;
	shl.b32 	%r83, %r4, 5;
	and.b32  	%r11, %r83, 64;
	shr.u32 	%r84, %r76, 3;
	add.s32 	%r85, %r84, %r78;
	shl.b32 	%r86, %r85, 2;
	and.b32  	%r12, %r86, 60;
	and.b32  	%r13, %r79, 2;
	mad.lo.s32 	%r87, %r4, 9, %r82;
	shr.u32 	%r88, %r87, 3;
	add.s32 	%r89, %r88, %r78;
	shl.b32 	%r90, %r89, 2;
	and.b32  	%r15, %r90, 60;
	add.s32 	%r91, %r82, %r4;
	and.b32  	%r16, %r91, 3;
	add.s32 	%r92, %r77, 2;
	and.b32  	%r17, %r92, 2147483520;
	shl.b32 	%r93, %r82, 5;
	and.b32  	%r18, %r93, 64;
	add.s32 	%r94, %r87, 1;
	shr.u32 	%r95, %r94, 3;
	add.s32 	%r96, %r95, %r78;
	shl.b32 	%r97, %r96, 2;
	and.b32  	%r19, %r97, 60;
	add.s32 	%r98, %r77, 3;
	and.b32  	%r20, %r98, 2147483520;
	add.s32 	%r99, %r87, 2;
	shr.u32 	%r100, %r99, 3;
	add.s32 	%r101, %r100, %r78;
	shl.b32 	%r102, %r101, 2;
	and.b32  	%r21, %r102, 60;
	and.b32  	%r22, %r99, 3;
	and.b32  	%r23, %r81, 2147483520;
	xor.b32  	%r24, %r11, 64;
	shr.u32 	%r103, %r80, 3;
	add.s32 	%r104, %r103, %r78;
	shl.b32 	%r105, %r104, 2;
	and.b32  	%r25, %r105, 60;
	add.s32 	%r106, %r77, 5;
	and.b32  	%r26, %r106, 2147483520;
	add.s32 	%r107, %r87, 4;
	shr.u32 	%r108, %r107, 3;
	add.s32 	%r109, %r108, %r78;
	shl.b32 	%r110, %r109, 2;
	and.b32  	%r27, %r110, 60;
	add.s32 	%r111, %r77, 6;
	and.b32  	%r28, %r111, 2147483520;
	xor.b32  	%r29, %r18, 64;
	add.s32 	%r112, %r87, 5;
	shr.u32 	%r113, %r112, 3;
	add.s32 	%r114, %r113, %r78;
	shl.b32 	%r115, %r114, 2;
	and.b32  	%r30, %r115, 60;
	add.s32 	%r116, %r77, 7;
	and.b32  	%r31, %r116, 2147483520;
	add.s32 	%r117, %r87, 6;
	shr.u32 	%r118, %r117, 3;
	add.s32 	%r119, %r118, %r78;
	shl.b32 	%r120, %r119, 2;
	and.b32  	%r32, %r120, 60;
	mul.wide.u32 	%rd16, %r4, 2668;
	mad.lo.s32 	%r121, %r8, 26680, %r74;
	mul.wide.u32 	%rd17, %r121, 4;
	add.s64 	%rd18, %rd16, %rd17;
	add.s64 	%rd19, %rd18, %rd2;
	add.s64 	%rd27, %rd19, 4;
	add.s64 	%rd21, %rd14, %rd1;
	add.s64 	%rd26, %rd21, 4608;
	mov.f32 	%f159, 0f00000000;
	mov.b32 	%r288, 0;
	mov.f32 	%f160, %f159;
	mov.f32 	%f161, %f159;
	mov.f32 	%f162, %f159;
	mov.f32 	%f163, %f159;
	mov.f32 	%f164, %f159;
	mov.f32 	%f165, %f159;
	mov.f32 	%f166, %f159;
	mov.f32 	%f167, %f159;
	mov.f32 	%f168, %f159;
	mov.f32 	%f169, %f159;
	mov.f32 	%f170, %f159;
	mov.f32 	%f171, %f159;
	mov.f32 	%f172, %f159;
	mov.f32 	%f173, %f159;
	mov.f32 	%f174, %f159;
	mov.f32 	%f175, %f159;
	mov.f32 	%f176, %f159;
	mov.f32 	%f177, %f159;
	mov.f32 	%f178, %f159;
	mov.f32 	%f179, %f159;
	mov.f32 	%f180, %f159;
	mov.f32 	%f181, %f159;
	mov.f32 	%f182, %f159;
	mov.f32 	%f183, %f159;
	mov.f32 	%f184, %f159;
	mov.f32 	%f185, %f159;
	mov.f32 	%f186, %f159;
	mov.f32 	%f187, %f159;
	mov.f32 	%f188, %f159;
	mov.f32 	%f189, %f159;
	mov.f32 	%f190, %f159;
	mov.f32 	%f191, %f159;
	mov.f32 	%f192, %f159;
	mov.f32 	%f193, %f159;
	mov.f32 	%f194, %f159;
	mov.f32 	%f195, %f159;
	mov.f32 	%f196, %f159;
	mov.f32 	%f197, %f159;
	mov.f32 	%f198, %f159;
	mov.u32 	%r289, %r288;
$L__BB0_5:
	setp.gt.u32 	%p3, %r1, 9;
	@%p3 bra 	$L__BB0_7;
	ld.global.nc.f32 	%f200, [%rd27];
$L__BB0_7:
	ld.global.nc.f32 	%f47, [%rd26];
	bar.sync 	0;
	and.b32  	%r122, %r288, 256;
	sub.s32 	%r123, %r122, %r9;
	add.s32 	%r124, %r14, %r13;
	add.s32 	%r125, %r124, %r11;
	add.s32 	%r126, %r125, %r12;
	add.s32 	%r127, %r123, %r126;
	shl.b32 	%r128, %r127, 2;
	mov.u32 	%r129, _ZZ10mm_kernel0E8A_shared;
	add.s32 	%r130, %r129, %r128;
	ld.shared.f32 	%f90, [%r130];
	add.s32 	%r131, %r14, %r16;
	add.s32 	%r132, %r131, %r11;
	add.s32 	%r133, %r132, %r15;
	add.s32 	%r134, %r123, %r133;
	shl.b32 	%r135, %r134, 2;
	add.s32 	%r136, %r129, %r135;
	ld.shared.f32 	%f91, [%r136];
	xor.b32  	%r35, %r13, 2;
	add.s32 	%r137, %r17, %r35;
	add.s32 	%r138, %r137, %r18;
	add.s32 	%r139, %r138, %r19;
	add.s32 	%r140, %r123, %r139;
	shl.b32 	%r141, %r140, 2;
	add.s32 	%r142, %r129, %r141;
	ld.shared.f32 	%f92, [%r142];
	add.s32 	%r143, %r20, %r22;
	add.s32 	%r144, %r143, %r18;
	add.s32 	%r145, %r144, %r21;
	add.s32 	%r146, %r123, %r145;
	shl.b32 	%r147, %r146, 2;
	add.s32 	%r148, %r129, %r147;
	ld.shared.f32 	%f93, [%r148];
	add.s32 	%r149, %r23, %r13;
	add.s32 	%r150, %r149, %r25;
	add.s32 	%r151, %r150, %r24;
	add.s32 	%r152, %r123, %r151;
	shl.b32 	%r153, %r152, 2;
	add.s32 	%r154, %r129, %r153;
	ld.shared.f32 	%f94, [%r154];
	add.s32 	%r155, %r26, %r16;
	add.s32 	%r156, %r155, %r27;
	add.s32 	%r157, %r156, %r24;
	add.s32 	%r158, %r123, %r157;
	shl.b32 	%r159, %r158, 2;
	add.s32 	%r160, %r129, %r159;
	ld.shared.f32 	%f95, [%r160];
	add.s32 	%r161, %r28, %r35;
	add.s32 	%r162, %r161, %r30;
	add.s32 	%r163, %r162, %r29;
	add.s32 	%r164, %r123, %r163;
	shl.b32 	%r165, %r164, 2;
	add.s32 	%r166, %r129, %r165;
	ld.shared.f32 	%f96, [%r166];
	add.s32 	%r167, %r31, %r22;
	add.s32 	%r168, %r167, %r32;
	add.s32 	%r169, %r168, %r29;
	add.s32 	%r170, %r123, %r169;
	shl.b32 	%r171, %r170, 2;
	add.s32 	%r172, %r129, %r171;
	ld.shared.f32 	%f97, [%r172];
	and.b32  	%r36, %r289, 1;
	shl.b32 	%r173, %r289, 8;
	and.b32  	%r174, %r173, 256;
	shl.b32 	%r175, %r4, 1;
	and.b32  	%r176, %r175, 2;
	shl.b32 	%r177, %r4, 5;
	and.b32  	%r178, %r177, 1984;
	or.b32  	%r179, %r176, %r178;
	sub.s32 	%r180, %r179, %r9;
	mad.lo.s32 	%r181, %r8, 5, %r4;
	shl.b32 	%r182, %r181, 2;
	add.s32 	%r183, %r182, 4;
	and.b32  	%r184, %r183, 60;
	add.s32 	%r37, %r180, %r184;
	add.s32 	%r185, %r37, %r174;
	mul.lo.s32 	%r186, %r4, 10;
	mad.lo.s32 	%r187, %r8, 40, %r186;
	add.s32 	%r188, %r187, 8;
	and.b32  	%r38, %r188, 2147483520;
	add.s32 	%r189, %r185, %r38;
	shl.b32 	%r190, %r189, 2;
	add.s32 	%r191, %r129, %r190;
	ld.shared.f32 	%f98, [%r191];
	add.s32 	%r192, %r187, 9;
	and.b32  	%r193, %r192, 1073741696;
	add.s32 	%r194, %r185, %r193;
	shl.b32 	%r195, %r194, 2;
	add.s32 	%r196, %r129, %r195;
	ld.shared.f32 	%f99, [%r196+4];
	setp.eq.b32 	%p5, %r36, 1;
	selp.b32 	%r197, 96, 0, %p5;
	add.s32 	%r198, %r6, %r197;
	shl.b32 	%r199, %r198, 2;
	mov.u32 	%r200, _ZZ10mm_kernel0E8B_shared;
	add.s32 	%r201, %r200, %r199;
	ld.shared.v4.f32 	{%f100, %f101, %f102, %f103}, [%r201];
	fma.rn.f32 	%f170, %f90, %f100, %f170;
	fma.rn.f32 	%f169, %f90, %f101, %f169;
	fma.rn.f32 	%f168, %f90, %f102, %f168;
	fma.rn.f32 	%f167, %f90, %f103, %f167;
	fma.rn.f32 	%f166, %f91, %f100, %f166;
	fma.rn.f32 	%f165, %f91, %f101, %f165;
	fma.rn.f32 	%f164, %f91, %f102, %f164;
	fma.rn.f32 	%f163, %f91, %f103, %f163;
	fma.rn.f32 	%f162, %f92, %f100, %f162;
	fma.rn.f32 	%f161, %f92, %f101, %f161;
	fma.rn.f32 	%f160, %f92, %f102, %f160;
	fma.rn.f32 	%f159, %f92, %f103, %f159;
	fma.rn.f32 	%f171, %f93, %f100, %f171;
	fma.rn.f32 	%f172, %f93, %f101, %f172;
	fma.rn.f32 	%f173, %f93, %f102, %f173;
	fma.rn.f32 	%f174, %f93, %f103, %f174;
	fma.rn.f32 	%f175, %f94, %f100, %f175;
	fma.rn.f32 	%f176, %f94, %f101, %f176;
	fma.rn.f32 	%f177, %f94, %f102, %f177;
	fma.rn.f32 	%f178, %f94, %f103, %f178;
	fma.rn.f32 	%f179, %f95, %f100, %f179;
	fma.rn.f32 	%f180, %f95, %f101, %f180;
	fma.rn.f32 	%f181, %f95, %f102, %f181;
	fma.rn.f32 	%f182, %f95, %f103, %f182;
	fma.rn.f32 	%f183, %f96, %f100, %f183;
	fma.rn.f32 	%f184, %f96, %f101, %f184;
	fma.rn.f32 	%f185, %f96, %f102, %f185;
	fma.rn.f32 	%f186, %f96, %f103, %f186;
	fma.rn.f32 	%f187, %f97, %f100, %f187;
	fma.rn.f32 	%f188, %f97, %f101, %f188;
	fma.rn.f32 	%f189, %f97, %f102, %f189;
	fma.rn.f32 	%f190, %f97, %f103, %f190;
	fma.rn.f32 	%f191, %f98, %f100, %f191;
	fma.rn.f32 	%f192, %f98, %f101, %f192;
	fma.rn.f32 	%f193, %f98, %f102, %f193;
	fma.rn.f32 	%f194, %f98, %f103, %f194;
	fma.rn.f32 	%f195, %f99, %f100, %f195;
	fma.rn.f32 	%f196, %f99, %f101, %f196;
	fma.rn.f32 	%f197, %f99, %f102, %f197;
	fma.rn.f32 	%f198, %f99, %f103, %f198;
	bar.sync 	0;
	@%p3 bra 	$L__BB0_9;
	shl.b32 	%r202, %r36, 8;
	xor.b32  	%r203, %r202, 256;
	shl.b32 	%r204, %r1, 6;
	and.b32  	%r205, %r204, 64;
	or.b32  	%r206, %r205, %r4;
	sub.s32 	%r207, %r206, %r9;
	shr.u32 	%r208, %r1, 1;
	mad.lo.s32 	%r209, %r8, 5, %r208;
	shl.b32 	%r210, %r209, 3;
	and.b32  	%r211, %r210, 1073741696;
	add.s32 	%r212, %r207, %r211;
	shl.b32 	%r213, %r209, 2;
	and.b32  	%r214, %r213, 60;
	add.s32 	%r215, %r212, %r214;
	add.s32 	%r216, %r215, %r203;
	shl.b32 	%r217, %r216, 2;
	add.s32 	%r219, %r129, %r217;
	st.shared.f32 	[%r219], %f200;
$L__BB0_9:
	xor.b32  	%r220, %r36, 1;
	mad.lo.s32 	%r221, %r220, 384, %r7;
	st.shared.f32 	[%r221], %f47;
	add.s32 	%r289, %r289, 1;
	add.s64 	%rd27, %rd27, 4;
	add.s32 	%r288, %r288, 256;
	add.s64 	%rd26, %rd26, 4608;
	setp.ne.s32 	%p6, %r289, 666;
	@%p6 bra 	$L__BB0_5;
	ld.param.u64 	%rd25, [mm_kernel0_param_2];
	bar.sync 	0;
	sub.s32 	%r222, %r14, %r9;
	add.s32 	%r223, %r222, %r13;
	add.s32 	%r224, %r223, %r11;
	add.s32 	%r225, %r224, %r12;
	shl.b32 	%r226, %r225, 2;
	add.s32 	%r228, %r129, %r226;
	ld.shared.f32 	%f104, [%r228];
	add.s32 	%r230, %r222, %r16;
	add.s32 	%r231, %r230, %r11;
	add.s32 	%r232, %r231, %r15;
	shl.b32 	%r233, %r232, 2;
	add.s32 	%r234, %r129, %r233;
	ld.shared.f32 	%f105, [%r234];
	sub.s32 	%r235, %r17, %r9;
	add.s32 	%r236, %r235, %r35;
	add.s32 	%r237, %r236, %r18;
	add.s32 	%r238, %r237, %r19;
	shl.b32 	%r239, %r238, 2;
	add.s32 	%r240, %r129, %r239;
	ld.shared.f32 	%f106, [%r240];
	sub.s32 	%r241, %r20, %r9;
	add.s32 	%r242, %r241, %r22;
	add.s32 	%r243, %r242, %r18;
	add.s32 	%r244, %r243, %r21;
	shl.b32 	%r245, %r244, 2;
	add.s32 	%r246, %r129, %r245;
	ld.shared.f32 	%f107, [%r246];
	sub.s32 	%r247, %r23, %r9;
	add.s32 	%r248, %r247, %r13;
	add.s32 	%r249, %r248, %r25;
	add.s32 	%r250, %r249, %r24;
	shl.b32 	%r251, %r250, 2;
	add.s32 	%r252, %r129, %r251;
	ld.shared.f32 	%f108, [%r252];
	sub.s32 	%r253, %r26, %r9;
	add.s32 	%r254, %r253, %r16;
	add.s32 	%r255, %r254, %r27;
	add.s32 	%r256, %r255, %r24;
	shl.b32 	%r257, %r256, 2;
	add.s32 	%r258, %r129, %r257;
	ld.shared.f32 	%f109, [%r258];
	sub.s32 	%r259, %r28, %r9;
	add.s32 	%r260, %r259, %r35;
	add.s32 	%r261, %r260, %r30;
	add.s32 	%r262, %r261, %r29;
	shl.b32 	%r263, %r262, 2;
	add.s32 	%r264, %r129, %r263;
	ld.shared.f32 	%f110, [%r264];
	sub.s32 	%r265, %r31, %r9;
	add.s32 	%r266, %r265, %r22;
	add.s32 	%r267, %r266, %r32;
	add.s32 	%r268, %r267, %r29;
	shl.b32 	%r269, %r268, 2;
	add.s32 	%r270, %r129, %r269;
	ld.shared.f32 	%f111, [%r270];
	add.s32 	%r271, %r37, %r38;
	shl.b32 	%r272, %r271, 2;
	add.s32 	%r273, %r129, %r272;
	ld.shared.f32 	%f112, [%r273];
	mul.lo.s32 	%r274, %r4, 10;
	mad.lo.s32 	%r275, %r8, 40, %r274;
	add.s32 	%r276, %r275, 9;
	and.b32  	%r277, %r276, 1073741696;
	add.s32 	%r278, %r37, %r277;
	shl.b32 	%r279, %r278, 2;
	add.s32 	%r280, %r129, %r279;
	ld.shared.f32 	%f113, [%r280+4];
	shl.b32 	%r281, %r6, 2;
	mov.u32 	%r282, _ZZ10mm_kernel0E8B_shared;
	add.s32 	%r283, %r282, %r281;
	ld.shared.v4.f32 	{%f114, %f115, %f116, %f117}, [%r283];
	fma.rn.f32 	%f118, %f104, %f114, %f170;
	fma.rn.f32 	%f119, %f104, %f115, %f169;
	fma.rn.f32 	%f120, %f104, %f116, %f168;
	fma.rn.f32 	%f121, %f104, %f117, %f167;
	fma.rn.f32 	%f122, %f105, %f114, %f166;
	fma.rn.f32 	%f123, %f105, %f115, %f165;
	fma.rn.f32 	%f124, %f105, %f116, %f164;
	fma.rn.f32 	%f125, %f105, %f117, %f163;
	fma.rn.f32 	%f126, %f106, %f114, %f162;
	fma.rn.f32 	%f127, %f106, %f115, %f161;
	fma.rn.f32 	%f128, %f106, %f116, %f160;
	fma.rn.f32 	%f129, %f106, %f117, %f159;
	fma.rn.f32 	%f130, %f107, %f114, %f171;
	fma.rn.f32 	%f131, %f107, %f115, %f172;
	fma.rn.f32 	%f132, %f107, %f116, %f173;
	fma.rn.f32 	%f133, %f107, %f117, %f174;
	fma.rn.f32 	%f134, %f108, %f114, %f175;
	fma.rn.f32 	%f135, %f108, %f115, %f176;
	fma.rn.f32 	%f136, %f108, %f116, %f177;
	fma.rn.f32 	%f137, %f108, %f117, %f178;
	fma.rn.f32 	%f138, %f109, %f114, %f179;
	fma.rn.f32 	%f139, %f109, %f115, %f180;
	fma.rn.f32 	%f140, %f109, %f116, %f181;
	fma.rn.f32 	%f141, %f109, %f117, %f182;
	fma.rn.f32 	%f142, %f110, %f114, %f183;
	fma.rn.f32 	%f143, %f110, %f115, %f184;
	fma.rn.f32 	%f144, %f110, %f116, %f185;
	fma.rn.f32 	%f145, %f110, %f117, %f186;
	fma.rn.f32 	%f146, %f111, %f114, %f187;
	fma.rn.f32 	%f147, %f111, %f115, %f188;
	fma.rn.f32 	%f148, %f111, %f116, %f189;
	fma.rn.f32 	%f149, %f111, %f117, %f190;
	fma.rn.f32 	%f150, %f112, %f114, %f191;
	fma.rn.f32 	%f151, %f112, %f115, %f192;
	fma.rn.f32 	%f152, %f112, %f116, %f193;
	fma.rn.f32 	%f153, %f112, %f117, %f194;
	fma.rn.f32 	%f154, %f113, %f114, %f195;
	fma.rn.f32 	%f155, %f113, %f115, %f196;
	fma.rn.f32 	%f156, %f113, %f116, %f197;
	fma.rn.f32 	%f157, %f113, %f117, %f198;
	mul.lo.s32 	%r284, %r4, 11520;
	mad.lo.s32 	%r285, %r8, 46080, %r284;
	add.s32 	%r286, %r285, %r2;
	add.s32 	%r287, %r286, %r3;
	cvta.to.global.u64 	%rd22, %rd25;
	mul.wide.u32 	%rd23, %r287, 4;
	add.s64 	%rd24, %rd22, %rd23;
	st.global.v4.f32 	[%rd24], {%f118, %f119, %f120, %f121};
	st.global.v4.f32 	[%rd24+4608], {%f122, %f123, %f124, %f125};
	st.global.v4.f32 	[%rd24+9216], {%f126, %f127, %f128, %f129};
	st.global.v4.f32 	[%rd24+13824], {%f130, %f131, %f132, %f133};
	st.global.v4.f32 	[%rd24+18432], {%f134, %f135, %f136, %f137};
	st.global.v4.f32 	[%rd24+23040], {%f138, %f139, %f140, %f141};
	st.global.v4.f32 	[%rd24+27648], {%f142, %f143, %f144, %f145};
	st.global.v4.f32 	[%rd24+32256], {%f146, %f147, %f148, %f149};
	st.global.v4.f32 	[%rd24+36864], {%f150, %f151, %f152, %f153};
	st.global.v4.f32 	[%rd24+41472], {%f154, %f155, %f156, %f157};
	ret;

}


// ===== COMPILED SASS (sm_100) =====

	.target	sm_100

	.elftype	@"ET_EXEC"


//--------------------- .note.nv.tkinfo           --------------------------
	.section	.note.nv.tkinfo,"",@"SHT_NOTE"
	.sectionflags	@"SHF_NOTE_NV_TKINFO"
	.tkinfo
        /*0018*/ 	.word	0x00000002
        /*0030*/ 	.string	""
        /*0030*/ 	.string	"ptxas"
        /*0030*/ 	.string	"Cuda compilation tools, release 13.0, V13.0.88"
        /*0030*/ 	.string	"Build cuda_13.0.r13.0/compiler.36424714_0"
        /*0030*/ 	.string	"-arch sm_100 -m 64 "



//--------------------- .note.nv.cuinfo           --------------------------
	.section	.note.nv.cuinfo,"",@"SHT_NOTE"
	.sectionflags	@"SHF_NOTE_NV_CUINFO"
        /*0018*/ 	.short	0x0002
        /*001a*/ 	.short	0x0064
        /*001c*/ 	.short	0x0082
	.zero		2


//--------------------- .nv.info                  --------------------------
	.section	.nv.info,"",@"SHT_CUDA_INFO"
	.align	4


	//----- nvinfo : EIATTR_REGCOUNT
	.align		4
        /*0000*/ 	.byte	0x04, 0x2f
        /*0002*/ 	.short	(.L_1 - .L_0)
	.align		4
.L_0:
        /*0004*/ 	.word	index@(mm_kernel0)
        /*0008*/ 	.word	0x00000060


	//----- nvinfo : EIATTR_FRAME_SIZE
	.align		4
.L_1:
        /*000c*/ 	.byte	0x04, 0x11
        /*000e*/ 	.short	(.L_3 - .L_2)
	.align		4
.L_2:
        /*0010*/ 	.word	index@(mm_kernel0)
        /*0014*/ 	.word	0x00000000


	//----- nvinfo : EIATTR_MIN_STACK_SIZE
	.align		4
.L_3:
        /*0018*/ 	.byte	0x04, 0x12
        /*001a*/ 	.short	(.L_5 - .L_4)
	.align		4
.L_4:
        /*001c*/ 	.word	index@(mm_kernel0)
        /*0020*/ 	.word	0x00000000
.L_5:


//--------------------- .nv.compat                --------------------------
	.section	.nv.compat,"",@"SHT_CUDA_COMPAT_INFO"
	.align	4
        /*0000*/ 	.byte	0x02, 0x09, 0x00, 0x00, 0x02, 0x02, 0x01, 0x00, 0x02, 0x05, 0x05, 0x00, 0x03, 0x07, 0x01, 0x01
        /*0010*/ 	.byte	0x02, 0x03, 0x00, 0x00, 0x02, 0x06, 0x01, 0x00, 0x04, 0x0b, 0x08, 0x00, 0x09, 0x00, 0x00, 0x00
        /*0020*/ 	.byte	0x00, 0x00, 0x00, 0x00


//--------------------- .nv.info.mm_kernel0       --------------------------
	.section	.nv.info.mm_kernel0,"",@"SHT_CUDA_INFO"
	.sectionflags	@""
	.align	4


	//----- nvinfo : EIATTR_CUDA_API_VERSION
	.align		4
        /*0000*/ 	.byte	0x04, 0x37
        /*0002*/ 	.short	(.L_7 - .L_6)
.L_6:
        /*0004*/ 	.word	0x00000082


	//----- nvinfo : EIATTR_KPARAM_INFO
	.align		4
.L_7:
        /*0008*/ 	.byte	0x04, 0x17
        /*000a*/ 	.short	(.L_9 - .L_8)
.L_8:
        /*000c*/ 	.word	0x00000000
        /*0010*/ 	.short	0x0002
        /*0012*/ 	.short	0x0010
        /*0014*/ 	.byte	0x00, 0xf5, 0x21, 0x00


	//----- nvinfo : EIATTR_KPARAM_INFO
	.align		4
.L_9:
        /*0018*/ 	.byte	0x04, 0x17
        /*001a*/ 	.short	(.L_11 - .L_10)
.L_10:
        /*001c*/ 	.word	0x00000000
        /*0020*/ 	.short	0x0001
        /*0022*/ 	.short	0x0008
        /*0024*/ 	.byte	0x00, 0xf5, 0x21, 0x00


	//----- nvinfo : EIATTR_KPARAM_INFO
	.align		4
.L_11:
        /*0028*/ 	.byte	0x04, 0x17
        /*002a*/ 	.short	(.L_13 - .L_12)
.L_12:
        /*002c*/ 	.word	0x00000000
        /*0030*/ 	.short	0x0000
        /*0032*/ 	.short	0x0000
        /*0034*/ 	.byte	0x00, 0xf5, 0x21, 0x00


	//----- nvinfo : EIATTR_SPARSE_MMA_MASK
	.align		4
.L_13:
        /*0038*/ 	.byte	0x03, 0x50
        /*003a*/ 	.short	0x0000


	//----- nvinfo : EIATTR_MAXREG_COUNT
	.align		4
        /*003c*/ 	.byte	0x03, 0x1b
        /*003e*/ 	.short	0x00ff


	//----- nvinfo : EIATTR_NUM_BARRIERS
	.align		4
        /*0040*/ 	.byte	0x02, 0x4c
        /*0042*/ 	.byte	0x01
	.zero		1


	//----- nvinfo : EIATTR_MERCURY_ISA_VERSION
	.align		4
        /*0044*/ 	.byte	0x03, 0x5f
        /*0046*/ 	.short	0x0101


	//----- nvinfo : EIATTR_VRC_CTA_INIT_COUNT
	.align		4
        /*0048*/ 	.byte	0x02, 0x4a
	.zero		1
	.zero		1


	//----- nvinfo : EIATTR_EXIT_INSTR_OFFSETS
	.align		4
        /*004c*/ 	.byte	0x04, 0x1c
        /*004e*/ 	.short	(.L_15 - .L_14)


	//   ....[0]....
.L_14:
        /*0050*/ 	.word	0x000017a0


	//----- nvinfo : EIATTR_MAX_THREADS
	.align		4
.L_15:
        /*0054*/ 	.byte	0x04, 0x05
        /*0056*/ 	.short	(.L_17 - .L_16)
.L_16:
        /*0058*/ 	.word	0x00000040
        /*005c*/ 	.word	0x00000001
        /*0060*/ 	.word	0x00000001


	//----- nvinfo : EIATTR_CRS_STACK_SIZE
	.align		4
.L_17:
        /*0064*/ 	.byte	0x04, 0x1e
        /*0066*/ 	.short	(.L_19 - .L_18)
.L_18:
        /*0068*/ 	.word	0x00000000


	//----- nvinfo : EIATTR_CBANK_PARAM_SIZE
	.align		4
.L_19:
        /*006c*/ 	.byte	0x03, 0x19
        /*006e*/ 	.short	0x0018


	//----- nvinfo : EIATTR_PARAM_CBANK
	.align		4
        /*0070*/ 	.byte	0x04, 0x0a
        /*0072*/ 	.short	(.L_21 - .L_20)
	.align		4
.L_20:
        /*0074*/ 	.word	index@(.nv.constant0.mm_kernel0)
        /*0078*/ 	.short	0x0380
        /*007a*/ 	.short	0x0018


	//----- nvinfo : EIATTR_SW_WAR
	.align		4
.L_21:
        /*007c*/ 	.byte	0x04, 0x36
        /*007e*/ 	.short	(.L_23 - .L_22)
.L_22:
        /*0080*/ 	.word	0x00000008
.L_23:


//--------------------- .nv.callgraph             --------------------------
	.section	.nv.callgraph,"",@"SHT_CUDA_CALLGRAPH"
	.align	4
	.sectionentsize	8
	.align		4
        /*0000*/ 	.word	0x00000000
	.align		4
        /*0004*/ 	.word	0xffffffff
	.align		4
        /*0008*/ 	.word	0x00000000
	.align		4
        /*000c*/ 	.word	0xfffffffe
	.align		4
        /*0010*/ 	.word	0x00000000
	.align		4
        /*0014*/ 	.word	0xfffffffd
	.align		4
        /*0018*/ 	.word	0x00000000
	.align		4
        /*001c*/ 	.word	0xfffffffc


//--------------------- .text.mm_kernel0          --------------------------
	.section	.text.mm_kernel0,"ax",@progbits
	.align	128
        .global         mm_kernel0
        .type           mm_kernel0,@function
        .size           mm_kernel0,(.L_x_4 - mm_kernel0)
        .other          mm_kernel0,@"STO_CUDA_ENTRY STV_DEFAULT"
mm_kernel0:
.text.mm_kernel0:
[----:B------:R-:W-:Y:S01]  /*0000*/  LDC R1, c[0x0][0x37c] ;  /* 0x0000df00ff017b82 */ /* 0x000fe20000000800 */
[----:B------:R-:W0:Y:S07]  /*0010*/  S2R R8, SR_TID.Y ;  /* 0x0000000000087919 */ /* 0x000e2e0000002200 */
[----:B------:R-:W1:Y:S01]  /*0020*/  LDC.64 R4, c[0x0][0x388] ;  /* 0x0000e200ff047b82 */ /* 0x000e620000000a00 */
[----:B------:R-:W2:Y:S01]  /*0030*/  LDCU.64 UR10, c[0x0][0x358] ;  /* 0x00006b00ff0a77ac */ /* 0x000ea20008000a00 */
[----:B------:R-:W3:Y:S01]  /*0040*/  S2R R67, SR_CTAID.X ;  /* 0x0000000000437919 */ /* 0x000ee20000002500 */
[----:B------:R-:W4:Y:S01]  /*0050*/  LDCU.64 UR4, c[0x0][0x380] ;  /* 0x00007000ff0477ac */ /* 0x000f220008000a00 */
[----:B------:R-:W5:Y:S01]  /*0060*/  S2R R68, SR_TID.X ;  /* 0x0000000000447919 */ /* 0x000f620000002100 */
[----:B------:R-:W2:Y:S01]  /*0070*/  S2R R48, SR_CTAID.Y ;  /* 0x0000000000307919 */ /* 0x000ea20000002600 */
[----:B0-----:R-:W-:Y:S01]  /*0080*/  ISETP.GT.U32.AND P0, PT, R8, 0x9, PT ;  /* 0x000000090800780c */ /* 0x001fe20003f04070 */
[----:B---3--:R-:W-:-:S02]  /*0090*/  IMAD R15, R67, 0xa, R8 ;  /* 0x0000000a430f7824 */ /* 0x008fc400078e0208 */
[----:B-----5:R-:W-:-:S04]  /*00a0*/  IMAD R9, R8, 0x4, R68 ;  /* 0x0000000408097824 */ /* 0x020fc800078e0244 */
[----:B--2---:R-:W-:-:S06]  /*00b0*/  IMAD R9, R48, 0x40, R9 ;  /* 0x0000004030097824 */ /* 0x004fcc00078e0209 */
[----:B------:R-:W0:Y:S01]  /*00c0*/  @!P0 LDC.64 R2, c[0x0][0x380] ;  /* 0x0000e000ff028b82 */ /* 0x000e220000000a00 */
[----:B------:R-:W-:Y:S02]  /*00d0*/  @!P0 IMAD R7, R15, 0x4, R68 ;  /* 0x000000040f078824 */ /* 0x000fe400078e0244 */
[----:B-1----:R-:W-:-:S04]  /*00e0*/  IMAD.WIDE.U32 R4, R9, 0x4, R4 ;  /* 0x0000000409047825 */ /* 0x002fc800078e0004 */
[----:B------:R-:W-:Y:S01]  /*00f0*/  @!P0 IMAD R7, R7, 0x29b, RZ ;  /* 0x0000029b07078824 */ /* 0x000fe200078e02ff */
[----:B------:R-:W2:Y:S03]  /*0100*/  LDG.E.CONSTANT R0, desc[UR10][R4.64] ;  /* 0x0000000a04007981 */ /* 0x000ea6000c1e9900 */
[----:B0-----:R-:W-:-:S05]  /*0110*/  @!P0 IMAD.WIDE.U32 R2, R7, 0x4, R2 ;  /* 0x0000000407028825 */ /* 0x001fca00078e0002 */
[----:B------:R0:W3:Y:S01]  /*0120*/  @!P0 LDG.E.CONSTANT R66, desc[UR10][R2.64] ;  /* 0x0000000a02428981 */ /* 0x0000e2000c1e9900 */
[----:B------:R-:W1:Y:S01]  /*0130*/  S2R R13, SR_CgaCtaId ;  /* 0x00000000000d7919 */ /* 0x000e620000008800 */
[----:B------:R-:W-:Y:S01]  /*0140*/  @!P0 SHF.R.U32.HI R6, RZ, 0x1, R8 ;  /* 0x00000001ff068819 */ /* 0x000fe20000011608 */
[----:B------:R-:W-:-:S04]  /*0150*/  IMAD.SHL.U32 R9, R8, 0x40, RZ ;  /* 0x0000004008097824 */ /* 0x000fc800078e00ff */
[C---:B------:R-:W-:Y:S02]  /*0160*/  @!P0 IMAD R6, R67.reuse, 0x5, R6 ;  /* 0x0000000543068824 */ /* 0x040fe400078e0206 */
[----:B------:R-:W-:Y:S02]  /*0170*/  IMAD R49, R67, 0x28, RZ ;  /* 0x0000002843317824 */ /* 0x000fe400078e02ff */
[----:B0-----:R-:W-:Y:S01]  /*0180*/  IMAD R2, R15, 0xa6c, RZ ;  /* 0x00000a6c0f027824 */ /* 0x001fe200078e02ff */
[C---:B------:R-:W-:Y:S01]  /*0190*/  @!P0 SHF.L.U32 R7, R6.reuse, 0x3, RZ ;  /* 0x0000000306078819 */ /* 0x040fe200000006ff */
[----:B------:R-:W-:Y:S01]  /*01a0*/  @!P0 IMAD.SHL.U32 R6, R6, 0x4, RZ ;  /* 0x0000000406068824 */ /* 0x000fe200078e00ff */
[----:B------:R-:W-:Y:S01]  /*01b0*/  @!P0 LOP3.LUT R11, R68, 0x40, R9, 0xf8, !PT ;  /* 0x00000040440b8812 */ /* 0x000fe200078ef809 */
[----:B------:R-:W-:Y:S01]  /*01c0*/  IMAD.WIDE.U32 R2, R2, 0x4, RZ ;  /* 0x0000000402027825 */ /* 0x000fe200078e00ff */
[----:B------:R-:W-:Y:S02]  /*01d0*/  @!P0 LOP3.LUT R10, R49, 0x3fffff80, RZ, 0xc0, !PT ;  /* 0x3fffff80310a8812 */ /* 0x000fe400078ec0ff */
[----:B------:R-:W-:-:S02]  /*01e0*/  @!P0 LOP3.LUT R7, R7, 0x3fffff80, RZ, 0xc0, !PT ;  /* 0x3fffff8007078812 */ /* 0x000fc400078ec0ff */
[----:B------:R-:W-:Y:S01]  /*01f0*/  @!P0 LOP3.LUT R6, R6, 0x3c, RZ, 0xc0, !PT ;  /* 0x0000003c06068812 */ /* 0x000fe200078ec0ff */
[----:B------:R-:W-:Y:S01]  /*0200*/  IMAD.WIDE.U32 R2, R68, 0xa6c, R2 ;  /* 0x00000a6c44027825 */ /* 0x000fe200078e0002 */
[----:B------:R-:W-:Y:S02]  /*0210*/  @!P0 IADD3 R7, PT, PT, R7, R11, -R10 ;  /* 0x0000000b07078210 */ /* 0x000fe40007ffe80a */
[----:B------:R-:W-:Y:S01]  /*0220*/  MOV R10, 0x400 ;  /* 0x00000400000a7802 */ /* 0x000fe20000000f00 */
[----:B------:R-:W-:Y:S01]  /*0230*/  IMAD.SHL.U32 R11, R8, 0x2, RZ ;  /* 0x00000002080b7824 */ /* 0x000fe200078e00ff */
[----:B------:R-:W-:Y:S02]  /*0240*/  LOP3.LUT R14, R9, 0x40, RZ, 0xc0, !PT ;  /* 0x00000040090e7812 */ /* 0x000fe400078ec0ff */
[----:B------:R-:W-:Y:S02]  /*0250*/  @!P0 IADD3 R6, PT, PT, R6, R7, RZ ;  /* 0x0000000706068210 */ /* 0x000fe40007ffe0ff */
[----:B------:R-:W-:-:S02]  /*0260*/  IADD3 R72, P3, PT, R4, 0x1200, RZ ;  /* 0x0000120004487810 */ /* 0x000fc40007f7e0ff */
[----:B------:R-:W-:Y:S02]  /*0270*/  LOP3.LUT R11, R11, 0x7c, RZ, 0xc0, !PT ;  /* 0x0000007c0b0b7812 */ /* 0x000fe400078ec0ff */
[----:B-1----:R-:W-:Y:S02]  /*0280*/  @!P0 LEA R9, R13, R10, 0x18 ;  /* 0x0000000a0d098211 */ /* 0x002fe400078ec0ff */
[----:B----4-:R-:W-:Y:S01]  /*0290*/  IADD3 R70, P1, PT, R2, UR4, RZ ;  /* 0x0000000402467c10 */ /* 0x010fe2000ff3e0ff */
[----:B------:R-:W-:Y:S02]  /*02a0*/  IMAD R2, R68, 0xa, RZ ;  /* 0x0000000a44027824 */ /* 0x000fe400078e02ff */
[----:B------:R-:W-:Y:S01]  /*02b0*/  VIADD R12, R10, 0x800 ;  /* 0x000008000a0c7836 */ /* 0x000fe20000000000 */
[----:B------:R-:W-:Y:S01]  /*02c0*/  IADD3 R70, P2, PT, R70, 0x4, RZ ;  /* 0x0000000446467810 */ /* 0x000fe20007f5e0ff */
[----:B------:R-:W-:Y:S02]  /*02d0*/  @!P0 IMAD R9, R6, 0x4, R9 ;  /* 0x0000000406098824 */ /* 0x000fe400078e0209 */
[----:B------:R-:W-:-:S02]  /*02e0*/  IMAD.X R75, RZ, RZ, R5, P3 ;  /* 0x000000ffff4b7224 */ /* 0x000fc400018e0605 */
[----:B------:R-:W-:Y:S02]  /*02f0*/  IMAD.IADD R69, R14, 0x1, R11 ;  /* 0x000000010e457824 */ /* 0x000fe400078e020b */
[----:B------:R-:W-:Y:S02]  /*0300*/  IMAD R5, R67, 0x5, RZ ;  /* 0x0000000543057824 */ /* 0x000fe400078e02ff */
[----:B------:R-:W-:Y:S01]  /*0310*/  IMAD.SHL.U32 R6, R68, 0x20, RZ ;  /* 0x0000002044067824 */ /* 0x000fe200078e00ff */
[C---:B------:R-:W-:Y:S01]  /*0320*/  IADD3 R4, PT, PT, R2.reuse, 0x4, RZ ;  /* 0x0000000402047810 */ /* 0x040fe20007ffe0ff */
[C---:B------:R-:W-:Y:S02]  /*0330*/  VIADD R52, R2.reuse, 0x1 ;  /* 0x0000000102347836 */ /* 0x040fe40000000000 */
[C---:B------:R-:W-:Y:S02]  /*0340*/  VIADD R54, R2.reuse, 0x2 ;  /* 0x0000000202367836 */ /* 0x040fe40000000000 */
[----:B------:R-:W-:-:S02]  /*0350*/  VIADD R56, R2, 0x5 ;  /* 0x0000000502387836 */ /* 0x000fc40000000000 */
[C---:B------:R-:W-:Y:S02]  /*0360*/  VIADD R58, R2.reuse, 0x6 ;  /* 0x00000006023a7836 */ /* 0x040fe40000000000 */
[----:B------:R-:W-:Y:S01]  /*0370*/  VIADD R60, R2, 0x7 ;  /* 0x00000007023c7836 */ /* 0x000fe20000000000 */
[----:B------:R-:W-:Y:S01]  /*0380*/  LEA R12, R13, R12, 0x18 ;  /* 0x0000000c0d0c7211 */ /* 0x000fe200078ec0ff */
[----:B------:R-:W-:Y:S01]  /*0390*/  VIADD R7, R68, 0x1 ;  /* 0x0000000144077836 */ /* 0x000fe20000000000 */
[----:B------:R-:W-:Y:S01]  /*03a0*/  IADD3.X R73, PT, PT, RZ, UR5, R3, P2, P1 ;  /* 0x00000005ff497c10 */ /* 0x000fe200097e2403 */
[C---:B------:R-:W-:Y:S01]  /*03b0*/  VIADD R76, R2.reuse, 0x3 ;  /* 0x00000003024c7836 */ /* 0x040fe20000000000 */
[----:B------:R-:W-:Y:S01]  /*03c0*/  LOP3.LUT R65, R49, 0x7fffff80, RZ, 0xc0, !PT ;  /* 0x7fffff8031417812 */ /* 0x000fe200078ec0ff */
[----:B------:R-:W-:Y:S01]  /*03d0*/  IMAD.IADD R71, R69, 0x1, R68 ;  /* 0x0000000145477824 */ /* 0x000fe200078e0244 */
[----:B------:R-:W-:Y:S01]  /*03e0*/  LEA.HI R51, R2, R5, RZ, 0x1d ;  /* 0x0000000502337211 */ /* 0x000fe200078fe8ff */
[----:B------:R-:W-:Y:S01]  /*03f0*/  IMAD.IADD R3, R49, 0x1, R2 ;  /* 0x0000000131037824 */ /* 0x000fe200078e0202 */
[----:B------:R-:W-:-:S02]  /*0400*/  LOP3.LUT R49, R6, 0x40, RZ, 0xc0, !PT ;  /* 0x0000004006317812 */ /* 0x000fc400078ec0ff */
[-C--:B------:R-:W-:Y:S02]  /*0410*/  LEA.HI R2, R52, R5.reuse, RZ, 0x1d ;  /* 0x0000000534027211 */ /* 0x080fe400078fe8ff */
[-C--:B------:R-:W-:Y:S02]  /*0420*/  LEA.HI R54, R54, R5.reuse, RZ, 0x1d ;  /* 0x0000000536367211 */ /* 0x080fe400078fe8ff */
[-C--:B------:R-:W-:Y:S02]  /*0430*/  LEA.HI R4, R4, R5.reuse, RZ, 0x1d ;  /* 0x0000000504047211 */ /* 0x080fe400078fe8ff */
[-C--:B------:R-:W-:Y:S02]  /*0440*/  LEA.HI R56, R56, R5.reuse, RZ, 0x1d ;  /* 0x0000000538387211 */ /* 0x080fe400078fe8ff */
[-C--:B------:R-:W-:Y:S02]  /*0450*/  LEA.HI R58, R58, R5.reuse, RZ, 0x1d ;  /* 0x000000053a3a7211 */ /* 0x080fe400078fe8ff */
[----:B------:R-:W-:Y:S01]  /*0460*/  LEA.HI R6, R60, R5, RZ, 0x1d ;  /* 0x000000053c067211 */ /* 0x000fe200078fe8ff */
[----:B------:R-:W-:Y:S01]  /*0470*/  IMAD R71, R71, 0x4, R12 ;  /* 0x0000000447477824 */ /* 0x000fe200078e020c */
[----:B------:R-:W-:-:S02]  /*0480*/  SHF.L.U32 R64, R7, 0x5, RZ ;  /* 0x0000000507407819 */ /* 0x000fc400000006ff */
[----:B------:R-:W-:Y:S01]  /*0490*/  LEA.HI R5, R76, R5, RZ, 0x1d ;  /* 0x000000054c057211 */ /* 0x000fe200078fe8ff */
[----:B------:R-:W-:Y:S01]  /*04a0*/  IMAD.IADD R53, R7, 0x1, R68 ;  /* 0x0000000107357824 */ /* 0x000fe200078e0244 */
[----:B------:R-:W-:Y:S01]  /*04b0*/  SHF.L.U32 R50, R68, 0x1, RZ ;  /* 0x0000000144327819 */ /* 0x000fe200000006ff */
[----:B------:R-:W-:Y:S01]  /*04c0*/  IMAD.SHL.U32 R51, R51, 0x4, RZ ;  /* 0x0000000433337824 */ /* 0x000fe200078e00ff */
[----:B------:R-:W-:Y:S01]  /*04d0*/  LOP3.LUT R64, R64, 0x40, RZ, 0xc0, !PT ;  /* 0x0000004040407812 */ /* 0x000fe200078ec0ff */
[C---:B------:R-:W-:Y:S01]  /*04e0*/  VIADD R77, R3.reuse, 0x2 ;  /* 0x00000002034d7836 */ /* 0x040fe20000000000 */
[C---:B------:R-:W-:Y:S01]  /*04f0*/  IADD3 R61, PT, PT, R3.reuse, 0x5, RZ ;  /* 0x00000005033d7810 */ /* 0x040fe20007ffe0ff */
[----:B------:R-:W-:Y:S01]  /*0500*/  VIADD R79, R3, 0x3 ;  /* 0x00000003034f7836 */ /* 0x000fe20000000000 */
[----:B------:R-:W-:Y:S01]  /*0510*/  SHF.L.U32 R5, R5, 0x2, RZ ;  /* 0x0000000205057819 */ /* 0x000fe200000006ff */
[C---:B------:R-:W-:Y:S02]  /*0520*/  VIADD R63, R3.reuse, 0x4 ;  /* 0x00000004033f7836 */ /* 0x040fe40000000000 */
[----:B------:R-:W-:-:S02]  /*0530*/  VIADD R78, R3, 0x6 ;  /* 0x00000006034e7836 */ /* 0x000fc40000000000 */
[----:B------:R-:W-:Y:S02]  /*0540*/  VIADD R81, R3, 0x7 ;  /* 0x0000000703517836 */ /* 0x000fe40000000000 */
[----:B------:R-:W-:Y:S02]  /*0550*/  IMAD.SHL.U32 R2, R2, 0x4, RZ ;  /* 0x0000000402027824 */ /* 0x000fe400078e00ff */
[----:B------:R-:W-:Y:S02]  /*0560*/  IMAD.SHL.U32 R83, R54, 0x4, RZ ;  /* 0x0000000436537824 */ /* 0x000fe400078e00ff */
[----:B------:R-:W-:Y:S02]  /*0570*/  IMAD.SHL.U32 R4, R4, 0x4, RZ ;  /* 0x0000000404047824 */ /* 0x000fe400078e00ff */
[----:B------:R-:W-:Y:S02]  /*0580*/  IMAD.SHL.U32 R55, R56, 0x4, RZ ;  /* 0x0000000438377824 */ /* 0x000fe400078e00ff */
[----:B------:R-:W-:-:S02]  /*0590*/  IMAD.SHL.U32 R58, R58, 0x4, RZ ;  /* 0x000000043a3a7824 */ /* 0x000fc400078e00ff */
[----:B------:R-:W-:Y:S01]  /*05a0*/  IMAD.SHL.U32 R6, R6, 0x4, RZ ;  /* 0x0000000406067824 */ /* 0x000fe200078e00ff */
[----:B------:R-:W-:Y:S02]  /*05b0*/  LOP3.LUT R52, R53, 0x3, RZ, 0xc0, !PT ;  /* 0x0000000335347812 */ /* 0x000fe400078ec0ff */
[----:B------:R-:W-:Y:S02]  /*05c0*/  CS2R R20, SRZ ;  /* 0x0000000000147805 */ /* 0x000fe4000001ff00 */
[----:B------:R-:W-:Y:S02]  /*05d0*/  CS2R R18, SRZ ;  /* 0x0000000000127805 */ /* 0x000fe4000001ff00 */
[----:B------:R-:W-:Y:S02]  /*05e0*/  CS2R R16, SRZ ;  /* 0x0000000000107805 */ /* 0x000fe4000001ff00 */
[----:B------:R-:W-:Y:S02]  /*05f0*/  CS2R R44, SRZ ;  /* 0x00000000002c7805 */ /* 0x000fe4000001ff00 */
[----:B------:R-:W-:-:S02]  /*0600*/  CS2R R46, SRZ ;  /* 0x00000000002e7805 */ /* 0x000fc4000001ff00 */
[----:B------:R-:W-:Y:S02]  /*0610*/  CS2R R42, SRZ ;  /* 0x00000000002a7805 */ /* 0x000fe4000001ff00 */
        /* <DEDUP_REMOVED lines=12> */
[----:B------:R-:W-:Y:S01]  /*06e0*/  CS2R R14, SRZ ;  /* 0x00000000000e7805 */ /* 0x000fe2000001ff00 */
[----:B------:R-:W-:Y:S01]  /*06f0*/  IMAD.MOV.U32 R74, RZ, RZ, RZ ;  /* 0x000000ffff4a7224 */ /* 0x000fe200078e00ff */
[----:B------:R-:W-:Y:S02]  /*0700*/  LOP3.LUT R50, R50, 0x2, RZ, 0xc0, !PT ;  /* 0x0000000232327812 */ /* 0x000fe400078ec0ff */
[----:B------:R-:W-:Y:S02]  /*0710*/  LOP3.LUT R76, R76, 0x3, RZ, 0xc0, !PT ;  /* 0x000000034c4c7812 */ /* 0x000fe400078ec0ff */
[----:B------:R-:W-:Y:S02]  /*0720*/  LOP3.LUT R62, R3, 0x7fffff80, RZ, 0xc0, !PT ;  /* 0x7fffff80033e7812 */ /* 0x000fe400078ec0ff */
[----:B------:R-:W-:-:S02]  /*0730*/  LOP3.LUT R60, R49, 0x40, RZ, 0x3c, !PT ;  /* 0x00000040313c7812 */ /* 0x000fc400078e3cff */
[----:B------:R-:W-:Y:S02]  /*0740*/  LOP3.LUT R51, R51, 0x3c, RZ, 0xc0, !PT ;  /* 0x0000003c33337812 */ /* 0x000fe400078ec0ff */
[----:B------:R-:W-:Y:S02]  /*0750*/  LOP3.LUT R77, R77, 0x7fffff80, RZ, 0xc0, !PT ;  /* 0x7fffff804d4d7812 */ /* 0x000fe400078ec0ff */
        /* <DEDUP_REMOVED lines=12> */
[----:B------:R-:W-:Y:S01]  /*0820*/  LOP3.LUT R56, R6, 0x3c, RZ, 0xc0, !PT ;  /* 0x0000003c06387812 */ /* 0x000fe200078ec0ff */
[----:B------:R-:W-:Y:S01]  /*0830*/  UMOV UR4, URZ ;  /* 0x000000ff00047c82 */ /* 0x000fe20008000000 */
[----:B---3--:R0:W-:Y:S04]  /*0840*/  @!P0 STS [R9], R66 ;  /* 0x0000004209008388 */ /* 0x0081e80000000800 */
[----:B--2---:R1:W-:Y:S01]  /*0850*/  STS [R71], R0 ;  /* 0x0000000047007388 */ /* 0x0043e20000000800 */
[----:B0-----:R-:W-:-:S02]  /*0860*/  IMAD.MOV.U32 R9, RZ, RZ, RZ ;  /* 0x000000ffff097224 */ /* 0x001fc400078e00ff */
[----:B-1----:R-:W-:-:S07]  /*0870*/  HFMA2 R0, -RZ, RZ, 0, 0 ;  /* 0x00000000ff007431 */ /* 0x002fce00000001ff */
.L_x_2:
[----:B0-----:R-:W0:Y:S01]  /*0880*/  S2UR UR6, SR_CgaCtaId ;  /* 0x00000000000679c3 */ /* 0x001e220000008800 */
[----:B------:R-:W-:-:S07]  /*0890*/  LOP3.LUT R80, R74, 0x1, RZ, 0xc0, !PT ;  /* 0x000000014a507812 */ /* 0x000fce00078ec0ff */
[----:B------:R-:W-:Y:S01]  /*08a0*/  BAR.SYNC.DEFER_BLOCKING 0x0 ;  /* 0x0000000000007b1d */ /* 0x000fe20000010000 */
[----:B------:R-:W-:Y:S01]  /*08b0*/  ULOP3.LUT UR8, UR4, 0x100, URZ, 0xc0, !UPT ;  /* 0x0000010004087892 */ /* 0x000fe2000f8ec0ff */
[----:B------:R-:W-:Y:S01]  /*08c0*/  IADD3 R5, PT, PT, R57, R63, R50 ;  /* 0x0000003f39057210 */ /* 0x000fe20007ffe032 */
[----:B------:R-:W-:Y:S01]  /*08d0*/  IMAD R84, R67, 0x5, R68 ;  /* 0x0000000543547824 */ /* 0x000fe200078e0244 */
[----:B------:R-:W-:Y:S01]  /*08e0*/  ISETP.NE.U32.AND P1, PT, R80, 0x1, PT ;  /* 0x000000015000780c */ /* 0x000fe20003f25070 */
[C---:B------:R-:W-:Y:S01]  /*08f0*/  IMAD.SHL.U32 R87, R68.reuse, 0x2, RZ ;  /* 0x0000000244577824 */ /* 0x040fe200078e00ff */
[----:B------:R-:W-:Y:S01]  /*0900*/  UMOV UR5, 0x400 ;  /* 0x0000040000057882 */ /* 0x000fe20000000000 */
[----:B------:R-:W-:Y:S01]  /*0910*/  IADD3 R2, PT, PT, -R65, UR8, RZ ;  /* 0x0000000841027c10 */ /* 0x000fe2000fffe1ff */
[----:B------:R-:W-:Y:S01]  /*0920*/  UIADD3 UR7, UPT, UPT, UR5, 0x800, URZ ;  /* 0x0000080005077890 */ /* 0x000fe2000fffe0ff */
[----:B------:R-:W-:Y:S01]  /*0930*/  IADD3 R6, PT, PT, R69, 0x60, RZ ;  /* 0x0000006045067810 */ /* 0x000fe20007ffe0ff */
[----:B------:R-:W-:Y:S01]  /*0940*/  IMAD.SHL.U32 R89, R68, 0x20, RZ ;  /* 0x0000002044597824 */ /* 0x000fe200078e00ff */
[----:B------:R-:W-:-:S02]  /*0950*/  IADD3 R4, PT, PT, R2, R5, R60 ;  /* 0x0000000502047210 */ /* 0x000fc40007ffe03c */
[CC--:B------:R-:W-:Y:S02]  /*0960*/  IADD3 R5, PT, PT, R49.reuse, R62.reuse, R52 ;  /* 0x0000003e31057210 */ /* 0x0c0fe40007ffe034 */
[----:B------:R-:W-:Y:S02]  /*0970*/  IADD3 R3, PT, PT, R49, R62, R50 ;  /* 0x0000003e31037210 */ /* 0x000fe40007ffe032 */
[----:B------:R-:W-:Y:S01]  /*0980*/  @P1 IMAD.MOV R6, RZ, RZ, R69 ;  /* 0x000000ffff061224 */ /* 0x000fe200078e0245 */
[C---:B------:R-:W-:Y:S02]  /*0990*/  IADD3 R82, PT, PT, R2.reuse, R5, R54 ;  /* 0x0000000502527210 */ /* 0x040fe40007ffe036 */
[----:B------:R-:W-:Y:S01]  /*09a0*/  IADD3 R3, PT, PT, R2, R3, R51 ;  /* 0x0000000302037210 */ /* 0x000fe20007ffe033 */
[----:B0-----:R-:W-:Y:S01]  /*09b0*/  ULEA UR5, UR6, UR5, 0x18 ;  /* 0x0000000506057291 */ /* 0x001fe2000f8ec0ff */
[----:B------:R-:W-:Y:S01]  /*09c0*/  LEA R84, R84, 0x4, 0x2 ;  /* 0x0000000454547811 */ /* 0x000fe200078e10ff */
[----:B------:R-:W-:-:S04]  /*09d0*/  ULEA UR7, UR6, UR7, 0x18 ;  /* 0x0000000706077291 */ /* 0x000fc8000f8ec0ff */
[----:B------:R-:W-:Y:S02]  /*09e0*/  LEA R86, R4, UR5, 0x2 ;  /* 0x0000000504567c11 */ /* 0x000fe4000f8e10ff */
[----:B------:R-:W-:Y:S02]  /*09f0*/  LEA R6, R6, UR7, 0x2 ;  /* 0x0000000706067c11 */ /* 0x000fe4000f8e10ff */
[----:B------:R-:W-:Y:S02]  /*0a00*/  LEA R3, R3, UR5, 0x2 ;  /* 0x0000000503037c11 */ /* 0x000fe4000f8e10ff */
[----:B------:R-:W-:Y:S01]  /*0a10*/  LDS R86, [R86] ;  /* 0x0000000056567984 */ /* 0x000fe20000000800 */
[----:B------:R-:W-:Y:S02]  /*0a20*/  LEA R85, R82, UR5, 0x2 ;  /* 0x0000000552557c11 */ /* 0x000fe4000f8e10ff */
[----:B------:R-:W-:Y:S01]  /*0a30*/  LOP3.LUT R82, R50, 0x2, RZ, 0x3c, !PT ;  /* 0x0000000232527812 */ /* 0x000fe200078e3cff */
[----:B------:R-:W0:Y:S01]  /*0a40*/  LDS.128 R4, [R6] ;  /* 0x0000000006047984 */ /* 0x000e220000000c00 */
[----:B------:R-:W-:-:S02]  /*0a50*/  LOP3.LUT R50, R87, 0x2, RZ, 0xc0, !PT ;  /* 0x0000000257327812 */ /* 0x000fc400078ec0ff */
[----:B------:R-:W-:Y:S01]  /*0a60*/  LOP3.LUT R87, R84, 0x3c, RZ, 0xc0, !PT ;  /* 0x0000003c54577812 */ /* 0x000fe200078ec0ff */
[----:B------:R1:W2:Y:S01]  /*0a70*/  LDS R88, [R3] ;  /* 0x0000000003587984 */ /* 0x0002a20000000800 */
[----:B------:R-:W-:Y:S02]  /*0a80*/  LOP3.LUT R84, R50, 0x7c0, R89, 0xf8, !PT ;  /* 0x000007c032547812 */ /* 0x000fe400078ef859 */
[----:B------:R-:W-:Y:S01]  /*0a90*/  IADD3 R89, PT, PT, R64, R79, R76 ;  /* 0x0000004f40597210 */ /* 0x000fe20007ffe04c */
[----:B------:R3:W4:Y:S01]  /*0aa0*/  LDS R90, [R85] ;  /* 0x00000000555a7984 */ /* 0x0007220000000800 */
[----:B------:R-:W-:Y:S02]  /*0ab0*/  IADD3 R84, PT, PT, R87, R84, -R65 ;  /* 0x0000005457547210 */ /* 0x000fe40007ffe841 */
[----:B------:R-:W-:Y:S02]  /*0ac0*/  IADD3 R89, PT, PT, R2, R89, R59 ;  /* 0x0000005902597210 */ /* 0x000fe40007ffe03b */
[----:B-1----:R-:W-:-:S02]  /*0ad0*/  IADD3 R3, PT, PT, R55, R61, R52 ;  /* 0x0000003d37037210 */ /* 0x002fc40007ffe034 */
[----:B------:R-:W-:Y:S02]  /*0ae0*/  LEA R89, R89, UR5, 0x2 ;  /* 0x0000000559597c11 */ /* 0x000fe4000f8e10ff */
[----:B---3--:R-:W-:-:S04]  /*0af0*/  IADD3 R85, PT, PT, R58, R78, R82 ;  /* 0x0000004e3a557210 */ /* 0x008fc80007ffe052 */
[----:B------:R-:W-:Y:S01]  /*0b00*/  IADD3 R85, PT, PT, R2, R85, R53 ;  /* 0x0000005502557210 */ /* 0x000fe20007ffe035 */
[C---:B0-----:R-:W-:Y:S01]  /*0b10*/  FFMA R25, R86.reuse, R4, R25 ;  /* 0x0000000456197223 */ /* 0x041fe20000000019 */
[C---:B------:R-:W-:Y:S01]  /*0b20*/  FFMA R26, R86.reuse, R5, R26 ;  /* 0x00000005561a7223 */ /* 0x040fe2000000001a */
[C---:B------:R-:W-:Y:S01]  /*0b30*/  FFMA R27, R86.reuse, R6, R27 ;  /* 0x00000006561b7223 */ /* 0x040fe2000000001b */
[----:B------:R-:W-:Y:S01]  /*0b40*/  FFMA R28, R86, R7, R28 ;  /* 0x00000007561c7223 */ /* 0x000fe2000000001c */
[----:B------:R-:W-:Y:S01]  /*0b50*/  IADD3 R86, PT, PT, R2, R3, R60 ;  /* 0x0000000302567210 */ /* 0x000fe20007ffe03c */
[C---:B--2---:R-:W-:Y:S01]  /*0b60*/  FFMA R41, R88.reuse, R4, R41 ;  /* 0x0000000458297223 */ /* 0x044fe20000000029 */
[C---:B------:R-:W-:Y:S01]  /*0b70*/  FFMA R38, R88.reuse, R5, R38 ;  /* 0x0000000558267223 */ /* 0x040fe20000000026 */
[----:B------:R-:W-:Y:S01]  /*0b80*/  FFMA R43, R88, R6, R43 ;  /* 0x00000006582b7223 */ /* 0x000fe2000000002b */
[----:B------:R-:W-:Y:S01]  /*0b90*/  LEA R91, R86, UR5, 0x2 ;  /* 0x00000005565b7c11 */ /* 0x000fe2000f8e10ff */
[----:B------:R-:W-:Y:S01]  /*0ba0*/  FFMA R40, R88, R7, R40 ;  /* 0x0000000758287223 */ /* 0x000fe20000000028 */
[----:B------:R-:W0:Y:S01]  /*0bb0*/  LDS R86, [R89] ;  /* 0x0000000059567984 */ /* 0x000e220000000800 */
[C---:B----4-:R-:W-:Y:S01]  /*0bc0*/  FFMA R45, R90.reuse, R4, R45 ;  /* 0x000000045a2d7223 */ /* 0x050fe2000000002d */
[C---:B------:R-:W-:Y:S01]  /*0bd0*/  FFMA R42, R90.reuse, R5, R42 ;  /* 0x000000055a2a7223 */ /* 0x040fe2000000002a */
[C---:B------:R-:W-:Y:S01]  /*0be0*/  FFMA R47, R90.reuse, R6, R47 ;  /* 0x000000065a2f7223 */ /* 0x040fe2000000002f */
[----:B------:R-:W-:Y:S01]  /*0bf0*/  FFMA R44, R90, R7, R44 ;  /* 0x000000075a2c7223 */ /* 0x000fe2000000002c */
[----:B------:R-:W-:Y:S01]  /*0c00*/  IADD3 R90, PT, PT, R64, R77, R82 ;  /* 0x0000004d405a7210 */ /* 0x000fe20007ffe052 */
[----:B------:R-:W1:Y:S01]  /*0c10*/  LDS R92, [R91] ;  /* 0x000000005b5c7984 */ /* 0x000e620000000800 */
[----:B------:R-:W-:-:S02]  /*0c20*/  IADD3 R88, PT, PT, R56, R81, R76 ;  /* 0x0000005138587210 */ /* 0x000fc40007ffe04c */
[C---:B------:R-:W-:Y:S02]  /*0c30*/  IADD3 R90, PT, PT, R2.reuse, R90, R83 ;  /* 0x0000005a025a7210 */ /* 0x040fe40007ffe053 */
[----:B------:R-:W-:Y:S01]  /*0c40*/  IADD3 R88, PT, PT, R2, R88, R53 ;  /* 0x0000005802587210 */ /* 0x000fe20007ffe035 */
[----:B------:R-:W-:Y:S01]  /*0c50*/  @!P0 IMAD.MOV.U32 R2, RZ, RZ, R70 ;  /* 0x000000ffff028224 */ /* 0x000fe200078e0046 */
[----:B------:R-:W-:Y:S02]  /*0c60*/  @!P0 MOV R3, R73 ;  /* 0x0000004900038202 */ /* 0x000fe40000000f00 */
[----:B------:R-:W-:-:S03]  /*0c70*/  LEA R85, R85, UR5, 0x2 ;  /* 0x0000000555557c11 */ /* 0x000fc6000f8e10ff */
[----:B------:R2:W5:Y:S01]  /*0c80*/  @!P0 LDG.E.CONSTANT R66, desc[UR10][R2.64] ;  /* 0x0000000a02428981 */ /* 0x000562000c1e9900 */
[----:B------:R-:W-:-:S03]  /*0c90*/  LEA R93, R88, UR5, 0x2 ;  /* 0x00000005585d7c11 */ /* 0x000fc6000f8e10ff */
[----:B------:R3:W4:Y:S01]  /*0ca0*/  LDS R88, [R85] ;  /* 0x0000000055587984 */ /* 0x0007220000000800 */
[----:B------:R-:W-:-:S03]  /*0cb0*/  LEA R90, R90, UR5, 0x2 ;  /* 0x000000055a5a7c11 */ /* 0x000fc6000f8e10ff */
[----:B------:R-:W4:Y:S01]  /*0cc0*/  LDS R93, [R93] ;  /* 0x000000005d5d7984 */ /* 0x000f220000000800 */
[----:B--2---:R-:W-:Y:S02]  /*0cd0*/  IMAD.MOV.U32 R2, RZ, RZ, R72 ;  /* 0x000000ffff027224 */ /* 0x004fe400078e0048 */
[----:B------:R-:W-:Y:S01]  /*0ce0*/  IMAD.MOV.U32 R3, RZ, RZ, R75 ;  /* 0x000000ffff037224 */ /* 0x000fe200078e004b */
[----:B------:R-:W2:Y:S01]  /*0cf0*/  LDS R90, [R90] ;  /* 0x000000005a5a7984 */ /* 0x000ea20000000800 */
[----:B---3--:R-:W-:-:S03]  /*0d00*/  IMAD R85, R67, 0x4, R68 ;  /* 0x0000000443557824 */ /* 0x008fc600078e0244 */
[----:B------:R3:W5:Y:S01]  /*0d10*/  LDG.E.CONSTANT R87, desc[UR10][R2.64] ;  /* 0x0000000a02577981 */ /* 0x000762000c1e9900 */
[----:B------:R-:W-:Y:S01]  /*0d20*/  BSSY.RECONVERGENT B0, `(.L_x_0) ;  /* 0x000003a000007945 */ /* 0x000fe20003800200 */
[C---:B0-----:R-:W-:Y:S01]  /*0d30*/  FFMA R21, R86.reuse, R4, R21 ;  /* 0x0000000456157223 */ /* 0x041fe20000000015 */
[C---:B------:R-:W-:Y:S01]  /*0d40*/  FFMA R22, R86.reuse, R5, R22 ;  /* 0x0000000556167223 */ /* 0x040fe20000000016 */
[C---:B------:R-:W-:Y:S01]  /*0d50*/  FFMA R23, R86.reuse, R6, R23 ;  /* 0x0000000656177223 */ /* 0x040fe20000000017 */
[----:B------:R-:W-:Y:S01]  /*0d60*/  FFMA R24, R86, R7, R24 ;  /* 0x0000000756187223 */ /* 0x000fe20000000018 */
[----:B---3--:R-:W-:Y:S02]  /*0d70*/  IMAD.SHL.U32 R2, R74, 0x100, RZ ;  /* 0x000001004a027824 */ /* 0x008fe400078e00ff */
[C---:B-1----:R-:W-:Y:S01]  /*0d80*/  FFMA R29, R92.reuse, R4, R29 ;  /* 0x000000045c1d7223 */ /* 0x042fe2000000001d */
[----:B------:R-:W-:Y:S02]  /*0d90*/  IMAD R3, R85, 0xa, RZ ;  /* 0x0000000a55037824 */ /* 0x000fe400078e02ff */
[C---:B------:R-:W-:Y:S01]  /*0da0*/  FFMA R30, R92.reuse, R5, R30 ;  /* 0x000000055c1e7223 */ /* 0x040fe2000000001e */
[----:B------:R-:W-:Y:S01]  /*0db0*/  FFMA R31, R92, R6, R31 ;  /* 0x000000065c1f7223 */ /* 0x000fe2000000001f */
[----:B------:R-:W-:Y:S01]  /*0dc0*/  LOP3.LUT R89, R2, 0x100, RZ, 0xc0, !PT ;  /* 0x0000010002597812 */ /* 0x000fe200078ec0ff */
[C---:B------:R-:W-:Y:S01]  /*0dd0*/  VIADD R86, R3.reuse, 0x9 ;  /* 0x0000000903567836 */ /* 0x040fe20000000000 */
[----:B------:R-:W-:Y:S01]  /*0de0*/  IADD3 R2, PT, PT, R3, 0x8, RZ ;  /* 0x0000000803027810 */ /* 0x000fe20007ffe0ff */
[----:B------:R-:W-:-:S03]  /*0df0*/  FFMA R32, R92, R7, R32 ;  /* 0x000000075c207223 */ /* 0x000fc60000000020 */
[----:B------:R-:W-:Y:S01]  /*0e00*/  LOP3.LUT R3, R2, 0x7fffff80, RZ, 0xc0, !PT ;  /* 0x7fffff8002037812 */ /* 0x000fe200078ec0ff */
[----:B------:R-:W-:Y:S01]  /*0e10*/  IMAD.IADD R2, R89, 0x1, R84 ;  /* 0x0000000159027824 */ /* 0x000fe200078e0254 */
[----:B------:R-:W-:-:S03]  /*0e20*/  LOP3.LUT R89, R86, 0x3fffff80, RZ, 0xc0, !PT ;  /* 0x3fffff8056597812 */ /* 0x000fc600078ec0ff */
[C---:B------:R-:W-:Y:S01]  /*0e30*/  IMAD.IADD R86, R2.reuse, 0x1, R3 ;  /* 0x0000000102567824 */ /* 0x040fe200078e0203 */
[----:B------:R-:W-:Y:S01]  /*0e40*/  IADD3 R2, PT, PT, R2, R89, RZ ;  /* 0x0000005902027210 */ /* 0x000fe20007ffe0ff */
[C---:B----4-:R-:W-:Y:S01]  /*0e50*/  FFMA R33, R88.reuse, R4, R33 ;  /* 0x0000000458217223 */ /* 0x050fe20000000021 */
[C---:B------:R-:W-:Y:S01]  /*0e60*/  FFMA R34, R88.reuse, R5, R34 ;  /* 0x0000000558227223 */ /* 0x040fe20000000022 */
[----:B------:R-:W-:Y:S01]  /*0e70*/  FFMA R35, R88, R6, R35 ;  /* 0x0000000658237223 */ /* 0x000fe20000000023 */
[----:B------:R-:W-:Y:S01]  /*0e80*/  LEA R86, R86, UR5, 0x2 ;  /* 0x0000000556567c11 */ /* 0x000fe2000f8e10ff */
[CC--:B------:R-:W-:Y:S01]  /*0e90*/  FFMA R39, R93.reuse, R4.reuse, R39 ;  /* 0x000000045d277223 */ /* 0x0c0fe20000000027 */
[----:B------:R-:W-:Y:S01]  /*0ea0*/  LEA R2, R2, UR5, 0x2 ;  /* 0x0000000502027c11 */ /* 0x000fe2000f8e10ff */
[----:B------:R-:W-:Y:S01]  /*0eb0*/  FFMA R46, R88, R7, R46 ;  /* 0x00000007582e7223 */ /* 0x000fe2000000002e */
[CC--:B------:R-:W-:Y:S01]  /*0ec0*/  FFMA R36, R93.reuse, R5.reuse, R36 ;  /* 0x000000055d247223 */ /* 0x0c0fe20000000024 */
[C---:B--2---:R-:W-:Y:S01]  /*0ed0*/  FFMA R17, R90.reuse, R4, R17 ;  /* 0x000000045a117223 */ /* 0x044fe20000000011 */
[----:B------:R-:W0:Y:S01]  /*0ee0*/  LDS R86, [R86] ;  /* 0x0000000056567984 */ /* 0x000e220000000800 */
[C---:B------:R-:W-:Y:S01]  /*0ef0*/  FFMA R18, R90.reuse, R5, R18 ;  /* 0x000000055a127223 */ /* 0x040fe20000000012 */
[CC--:B------:R-:W-:Y:S01]  /*0f00*/  FFMA R19, R90.reuse, R6.reuse, R19 ;  /* 0x000000065a137223 */ /* 0x0c0fe20000000013 */
[-C--:B------:R-:W-:Y:S01]  /*0f10*/  FFMA R20, R90, R7.reuse, R20 ;  /* 0x000000075a147223 */ /* 0x080fe20000000014 */
[----:B------:R-:W1:Y:S01]  /*0f20*/  LDS R2, [R2+0x4] ;  /* 0x0000040002027984 */ /* 0x000e620000000800 */
[C---:B------:R-:W-:Y:S01]  /*0f30*/  FFMA R37, R93.reuse, R6, R37 ;  /* 0x000000065d257223 */ /* 0x040fe20000000025 */
[----:B------:R-:W-:Y:S01]  /*0f40*/  FFMA R0, R93, R7, R0 ;  /* 0x000000075d007223 */ /* 0x000fe20000000000 */
[C---:B0-----:R-:W-:Y:S01]  /*0f50*/  FFMA R9, R86.reuse, R4, R9 ;  /* 0x0000000456097223 */ /* 0x041fe20000000009 */
[C---:B------:R-:W-:Y:S01]  /*0f60*/  FFMA R10, R86.reuse, R5, R10 ;  /* 0x00000005560a7223 */ /* 0x040fe2000000000a */
[C---:B------:R-:W-:Y:S01]  /*0f70*/  FFMA R11, R86.reuse, R6, R11 ;  /* 0x00000006560b7223 */ /* 0x040fe2000000000b */
[----:B------:R-:W-:Y:S01]  /*0f80*/  FFMA R12, R86, R7, R12 ;  /* 0x00000007560c7223 */ /* 0x000fe2000000000c */
[----:B-1----:R-:W-:Y:S01]  /*0f90*/  FFMA R13, R2, R4, R13 ;  /* 0x00000004020d7223 */ /* 0x002fe2000000000d */
[----:B------:R-:W-:-:S05]  /*0fa0*/  LOP3.LUT R4, R80, 0x1, RZ, 0x3c, !PT ;  /* 0x0000000150047812 */ /* 0x000fca00078e3cff */
[----:B------:R-:W-:Y:S01]  /*0fb0*/  IMAD R4, R4, 0x180, R71 ;  /* 0x0000018004047824 */ /* 0x000fe200078e0247 */
[----:B------:R-:W-:Y:S06]  /*0fc0*/  BAR.SYNC.DEFER_BLOCKING 0x0 ;  /* 0x0000000000007b1d */ /* 0x000fec0000010000 */
[----:B------:R-:W-:Y:S05]  /*0fd0*/  @P0 BRA `(.L_x_1) ;  /* 0x0000000000380947 */ /* 0x000fea0003800000 */
[----:B------:R-:W-:Y:S01]  /*0fe0*/  SHF.R.U32.HI R86, RZ, 0x1, R8 ;  /* 0x00000001ff567819 */ /* 0x000fe20000011608 */
[----:B------:R-:W-:Y:S02]  /*0ff0*/  IMAD.SHL.U32 R91, R8, 0x40, RZ ;  /* 0x00000040085b7824 */ /* 0x000fe400078e00ff */
[----:B------:R-:W-:Y:S02]  /*1000*/  IMAD.SHL.U32 R80, R80, 0x100, RZ ;  /* 0x0000010050507824 */ /* 0x000fe400078e00ff */
[----:B------:R-:W-:Y:S01]  /*1010*/  IMAD R86, R67, 0x5, R86 ;  /* 0x0000000543567824 */ /* 0x000fe200078e0256 */
[----:B------:R-:W-:Y:S02]  /*1020*/  LOP3.LUT R88, R68, 0x40, R91, 0xf8, !PT ;  /* 0x0000004044587812 */ /* 0x000fe400078ef85b */
[----:B------:R-:W-:Y:S01]  /*1030*/  LOP3.LUT R80, R80, 0x100, RZ, 0x3c, !PT ;  /* 0x0000010050507812 */ /* 0x000fe200078e3cff */
[C---:B------:R-:W-:Y:S01]  /*1040*/  IMAD.SHL.U32 R90, R86.reuse, 0x8, RZ ;  /* 0x00000008565a7824 */ /* 0x040fe200078e00ff */
[----:B------:R-:W-:-:S04]  /*1050*/  SHF.L.U32 R86, R86, 0x2, RZ ;  /* 0x0000000256567819 */ /* 0x000fc800000006ff */
[----:B------:R-:W-:Y:S02]  /*1060*/  LOP3.LUT R90, R90, 0x3fffff80, RZ, 0xc0, !PT ;  /* 0x3fffff805a5a7812 */ /* 0x000fe400078ec0ff */
[----:B------:R-:W-:Y:S02]  /*1070*/  LOP3.LUT R86, R86, 0x3c, RZ, 0xc0, !PT ;  /* 0x0000003c56567812 */ /* 0x000fe400078ec0ff */
[----:B------:R-:W-:-:S04]  /*1080*/  IADD3 R91, PT, PT, R90, R88, -R65 ;  /* 0x000000585a5b7210 */ /* 0x000fc80007ffe841 */
[----:B------:R-:W-:-:S04]  /*1090*/  IADD3 R80, PT, PT, R80, R91, R86 ;  /* 0x0000005b50507210 */ /* 0x000fc80007ffe056 */
[----:B------:R-:W-:-:S05]  /*10a0*/  LEA R91, R80, UR5, 0x2 ;  /* 0x00000005505b7c11 */ /* 0x000fca000f8e10ff */
[----:B-----5:R0:W-:Y:S02]  /*10b0*/  STS [R91], R66 ;  /* 0x000000425b007388 */ /* 0x0201e40000000800 */
.L_x_1:
[----:B------:R-:W-:Y:S05]  /*10c0*/  BSYNC.RECONVERGENT B0 ;  /* 0x0000000000007941 */ /* 0x000fea0003800200 */
.L_x_0:
[----:B-----5:R1:W-:Y:S01]  /*10d0*/  STS [R4], R87 ;  /* 0x0000005704007388 */ /* 0x0203e20000000800 */
[----:B------:R-:W-:Y:S01]  /*10e0*/  VIADD R74, R74, 0x1 ;  /* 0x000000014a4a7836 */ /* 0x000fe20000000000 */
[----:B------:R-:W-:Y:S01]  /*10f0*/  IADD3 R70, P2, PT, R70, 0x4, RZ ;  /* 0x0000000446467810 */ /* 0x000fe20007f5e0ff */
[----:B------:R-:W-:Y:S01]  /*1100*/  UIADD3 UR4, UPT, UPT, UR4, 0x100, URZ ;  /* 0x0000010004047890 */ /* 0x000fe2000fffe0ff */
[----:B------:R-:W-:Y:S01]  /*1110*/  IADD3 R72, P3, PT, R72, 0x1200, RZ ;  /* 0x0000120048487810 */ /* 0x000fe20007f7e0ff */
[----:B------:R-:W-:Y:S01]  /*1120*/  FFMA R14, R2, R5, R14 ;  /* 0x00000005020e7223 */ /* 0x000fe2000000000e */
[----:B------:R-:W-:Y:S01]  /*1130*/  ISETP.NE.AND P1, PT, R74, 0x29a, PT ;  /* 0x0000029a4a00780c */ /* 0x000fe20003f25270 */
[C---:B------:R-:W-:Y:S01]  /*1140*/  FFMA R15, R2.reuse, R6, R15 ;  /* 0x00000006020f7223 */ /* 0x040fe2000000000f */
[----:B------:R-:W-:Y:S01]  /*1150*/  FFMA R16, R2, R7, R16 ;  /* 0x0000000702107223 */ /* 0x000fe20000000010 */
[----:B------:R-:W-:Y:S02]  /*1160*/  IMAD.X R73, RZ, RZ, R73, P2 ;  /* 0x000000ffff497224 */ /* 0x000fe400010e0649 */
[----:B------:R-:W-:-:S08]  /*1170*/  IMAD.X R75, RZ, RZ, R75, P3 ;  /* 0x000000ffff4b7224 */ /* 0x000fd000018e064b */
[----:B-1----:R-:W-:Y:S05]  /*1180*/  @P1 BRA `(.L_x_2) ;  /* 0xfffffff400bc1947 */ /* 0x002fea000383ffff */
[----:B------:R-:W-:Y:S01]  /*1190*/  BAR.SYNC.DEFER_BLOCKING 0x0 ;  /* 0x0000000000007b1d */ /* 0x000fe20000010000 */
[C---:B------:R-:W-:Y:S01]  /*11a0*/  IADD3 R3, PT, PT, R84.reuse, R3, RZ ;  /* 0x0000000354037210 */ /* 0x040fe20007ffe0ff */
[----:B------:R-:W-:Y:S01]  /*11b0*/  IMAD.IADD R84, R84, 0x1, R89 ;  /* 0x0000000154547824 */ /* 0x000fe200078e0259 */
[--C-:B------:R-:W-:Y:S01]  /*11c0*/  IADD3 R77, PT, PT, R82, R77, -R65.reuse ;  /* 0x0000004d524d7210 */ /* 0x100fe20007ffe841 */
[--C-:B------:R-:W-:Y:S01]  /*11d0*/  IMAD.IADD R62, R62, 0x1, -R65.reuse ;  /* 0x000000013e3e7824 */ /* 0x100fe200078e0a41 */
[----:B------:R-:W-:Y:S01]  /*11e0*/  LEA R4, R69, UR7, 0x2 ;  /* 0x0000000745047c11 */ /* 0x000fe2000f8e10ff */
[----:B------:R-:W-:Y:S01]  /*11f0*/  IMAD R85, R85, 0xb4, R48 ;  /* 0x000000b455557824 */ /* 0x000fe200078e0230 */
[----:B------:R-:W-:Y:S02]  /*1200*/  LEA R3, R3, UR5, 0x2 ;  /* 0x0000000503037c11 */ /* 0x000fe4000f8e10ff */
[----:B------:R-:W-:Y:S02]  /*1210*/  IADD3 R77, PT, PT, R83, R77, R64 ;  /* 0x0000004d534d7210 */ /* 0x000fe40007ffe040 */
[----:B------:R-:W-:-:S02]  /*1220*/  IADD3 R79, PT, PT, R76, R79, -R65 ;  /* 0x0000004f4c4f7210 */ /* 0x000fc40007ffe841 */
[----:B------:R-:W-:Y:S02]  /*1230*/  LEA R84, R84, UR5, 0x2 ;  /* 0x0000000554547c11 */ /* 0x000fe4000f8e10ff */
[----:B------:R-:W-:Y:S02]  /*1240*/  LEA R68, R77, UR5, 0x2 ;  /* 0x000000054d447c11 */ /* 0x000fe4000f8e10ff */
[--C-:B------:R-:W-:Y:S02]  /*1250*/  IADD3 R63, PT, PT, R50, R63, -R65.reuse ;  /* 0x0000003f323f7210 */ /* 0x100fe40007ffe841 */
[----:B------:R-:W-:Y:S02]  /*1260*/  IADD3 R79, PT, PT, R59, R79, R64 ;  /* 0x0000004f3b4f7210 */ /* 0x000fe40007ffe040 */
[----:B------:R-:W-:Y:S02]  /*1270*/  IADD3 R76, PT, PT, R76, R81, -R65 ;  /* 0x000000514c4c7210 */ /* 0x000fe40007ffe841 */
[----:B------:R-:W-:Y:S01]  /*1280*/  IADD3 R63, PT, PT, R60, R63, R57 ;  /* 0x0000003f3c3f7210 */ /* 0x000fe20007ffe039 */
[----:B------:R-:W-:Y:S01]  /*1290*/  LDS.128 R4, [R4] ;  /* 0x0000000004047984 */ /* 0x000fe20000000c00 */
[----:B------:R-:W-:-:S02]  /*12a0*/  IADD3 R61, PT, PT, R52, R61, -R65 ;  /* 0x0000003d343d7210 */ /* 0x000fc40007ffe841 */
[----:B------:R-:W-:Y:S01]  /*12b0*/  LEA R79, R79, UR5, 0x2 ;  /* 0x000000054f4f7c11 */ /* 0x000fe2000f8e10ff */
[----:B0-----:R0:W1:Y:S01]  /*12c0*/  LDS R66, [R3] ;  /* 0x0000000003427984 */ /* 0x0010620000000800 */
[----:B------:R-:W-:Y:S02]  /*12d0*/  IADD3 R76, PT, PT, R53, R76, R56 ;  /* 0x0000004c354c7210 */ /* 0x000fe40007ffe038 */
[----:B------:R-:W-:Y:S01]  /*12e0*/  IADD3 R56, PT, PT, R49, R62, R50 ;  /* 0x0000003e31387210 */ /* 0x000fe20007ffe032 */
[----:B------:R-:W2:Y:S01]  /*12f0*/  LDS R64, [R84+0x4] ;  /* 0x0000040054407984 */ /* 0x000ea20000000800 */
[----:B------:R-:W-:Y:S02]  /*1300*/  IADD3 R78, PT, PT, R82, R78, -R65 ;  /* 0x0000004e524e7210 */ /* 0x000fe40007ffe841 */
[----:B------:R-:W-:Y:S01]  /*1310*/  IADD3 R61, PT, PT, R60, R61, R55 ;  /* 0x0000003d3c3d7210 */ /* 0x000fe20007ffe037 */
[----:B------:R-:W3:Y:S01]  /*1320*/  LDS R68, [R68] ;  /* 0x0000000044447984 */ /* 0x000ee20000000800 */
[----:B------:R-:W-:Y:S01]  /*1330*/  LEA R63, R63, UR5, 0x2 ;  /* 0x000000053f3f7c11 */ /* 0x000fe2000f8e10ff */
[----:B------:R-:W-:Y:S01]  /*1340*/  IMAD.IADD R56, R51, 0x1, R56 ;  /* 0x0000000133387824 */ /* 0x000fe200078e0238 */
[----:B------:R-:W-:Y:S01]  /*1350*/  IADD3 R78, PT, PT, R53, R78, R58 ;  /* 0x0000004e354e7210 */ /* 0x000fe20007ffe03a */
[----:B------:R-:W4:Y:S01]  /*1360*/  LDS R60, [R79] ;  /* 0x000000004f3c7984 */ /* 0x000f220000000800 */
[----:B------:R-:W-:Y:S01]  /*1370*/  LEA R61, R61, UR5, 0x2 ;  /* 0x000000053d3d7c11 */ /* 0x000fe2000f8e10ff */
[----:B------:R-:W-:Y:S01]  /*1380*/  IMAD R51, R85, 0x10, R8 ;  /* 0x0000001055337824 */ /* 0x000fe200078e0208 */
[----:B------:R-:W-:Y:S01]  /*1390*/  IADD3 R49, PT, PT, R49, R62, R52 ;  /* 0x0000003e31317210 */ /* 0x000fe20007ffe034 */
[----:B------:R-:W5:Y:S01]  /*13a0*/  LDS R58, [R63] ;  /* 0x000000003f3a7984 */ /* 0x000f620000000800 */
[----:B------:R-:W-:Y:S01]  /*13b0*/  LEA R78, R78, UR5, 0x2 ;  /* 0x000000054e4e7c11 */ /* 0x000fe2000f8e10ff */
[----:B0-----:R-:W0:Y:S01]  /*13c0*/  LDC.64 R2, c[0x0][0x390] ;  /* 0x0000e400ff027b82 */ /* 0x001e220000000a00 */
[----:B------:R-:W-:Y:S01]  /*13d0*/  LEA R62, R76, UR5, 0x2 ;  /* 0x000000054c3e7c11 */ /* 0x000fe2000f8e10ff */
[----:B------:R-:W5:Y:S01]  /*13e0*/  LDS R50, [R61] ;  /* 0x000000003d327984 */ /* 0x000f620000000800 */
[----:B------:R-:W-:Y:S01]  /*13f0*/  IADD3 R49, PT, PT, R54, R49, RZ ;  /* 0x0000003136317210 */ /* 0x000fe20007ffe0ff */
[----:B------:R-:W-:Y:S01]  /*1400*/  IMAD.SHL.U32 R51, R51, 0x4, RZ ;  /* 0x0000000433337824 */ /* 0x000fe200078e00ff */
[----:B------:R-:W-:Y:S01]  /*1410*/  LEA R56, R56, UR5, 0x2 ;  /* 0x0000000538387c11 */ /* 0x000fe2000f8e10ff */
[----:B------:R-:W0:Y:S01]  /*1420*/  LDS R52, [R78] ;  /* 0x000000004e347984 */ /* 0x000e220000000800 */
[----:B------:R-:W-:-:S03]  /*1430*/  LEA R49, R49, UR5, 0x2 ;  /* 0x0000000531317c11 */ /* 0x000fc6000f8e10ff */
[----:B------:R-:W0:Y:S04]  /*1440*/  LDS R62, [R62] ;  /* 0x000000003e3e7984 */ /* 0x000e280000000800 */
[----:B------:R-:W0:Y:S04]  /*1450*/  LDS R56, [R56] ;  /* 0x0000000038387984 */ /* 0x000e280000000800 */
[----:B------:R0:W0:Y:S01]  /*1460*/  LDS R54, [R49] ;  /* 0x0000000031367984 */ /* 0x0000220000000800 */
[C---:B-1----:R-:W-:Y:S01]  /*1470*/  FFMA R8, R66.reuse, R4, R9 ;  /* 0x0000000442087223 */ /* 0x042fe20000000009 */
[C---:B------:R-:W-:Y:S01]  /*1480*/  FFMA R9, R66.reuse, R5, R10 ;  /* 0x0000000542097223 */ /* 0x040fe2000000000a */
[C---:B------:R-:W-:Y:S01]  /*1490*/  FFMA R10, R66.reuse, R6, R11 ;  /* 0x00000006420a7223 */ /* 0x040fe2000000000b */
[----:B------:R-:W-:Y:S01]  /*14a0*/  FFMA R11, R66, R7, R12 ;  /* 0x00000007420b7223 */ /* 0x000fe2000000000c */
[C---:B--2---:R-:W-:Y:S01]  /*14b0*/  FFMA R12, R64.reuse, R4, R13 ;  /* 0x00000004400c7223 */ /* 0x044fe2000000000d */
[C---:B------:R-:W-:Y:S01]  /*14c0*/  FFMA R13, R64.reuse, R5, R14 ;  /* 0x00000005400d7223 */ /* 0x040fe2000000000e */
[C---:B------:R-:W-:Y:S01]  /*14d0*/  FFMA R14, R64.reuse, R6, R15 ;  /* 0x00000006400e7223 */ /* 0x040fe2000000000f */
[----:B------:R-:W-:Y:S01]  /*14e0*/  FFMA R15, R64, R7, R16 ;  /* 0x00000007400f7223 */ /* 0x000fe20000000010 */
[C---:B---3--:R-:W-:Y:S01]  /*14f0*/  FFMA R16, R68.reuse, R4, R17 ;  /* 0x0000000444107223 */ /* 0x048fe20000000011 */
[C---:B------:R-:W-:Y:S01]  /*1500*/  FFMA R17, R68.reuse, R5, R18 ;  /* 0x0000000544117223 */ /* 0x040fe20000000012 */
[C---:B------:R-:W-:Y:S01]  /*1510*/  FFMA R18, R68.reuse, R6, R19 ;  /* 0x0000000644127223 */ /* 0x040fe20000000013 */
[----:B------:R-:W-:Y:S01]  /*1520*/  FFMA R19, R68, R7, R20 ;  /* 0x0000000744137223 */ /* 0x000fe20000000014 */
[C---:B----4-:R-:W-:Y:S01]  /*1530*/  FFMA R20, R60.reuse, R4, R21 ;  /* 0x000000043c147223 */ /* 0x050fe20000000015 */
[C---:B------:R-:W-:Y:S01]  /*1540*/  FFMA R21, R60.reuse, R5, R22 ;  /* 0x000000053c157223 */ /* 0x040fe20000000016 */
[C---:B------:R-:W-:Y:S01]  /*1550*/  FFMA R22, R60.reuse, R6, R23 ;  /* 0x000000063c167223 */ /* 0x040fe20000000017 */
[----:B------:R-:W-:Y:S01]  /*1560*/  FFMA R23, R60, R7, R24 ;  /* 0x000000073c177223 */ /* 0x000fe20000000018 */
[C---:B-----5:R-:W-:Y:S01]  /*1570*/  FFMA R24, R58.reuse, R4, R25 ;  /* 0x000000043a187223 */ /* 0x060fe20000000019 */
[C---:B------:R-:W-:Y:S01]  /*1580*/  FFMA R25, R58.reuse, R5, R26 ;  /* 0x000000053a197223 */ /* 0x040fe2000000001a */
[C---:B------:R-:W-:Y:S01]  /*1590*/  FFMA R26, R58.reuse, R6, R27 ;  /* 0x000000063a1a7223 */ /* 0x040fe2000000001b */
[----:B------:R-:W-:Y:S01]  /*15a0*/  FFMA R27, R58, R7, R28 ;  /* 0x000000073a1b7223 */ /* 0x000fe2000000001c */
[C---:B------:R-:W-:Y:S01]  /*15b0*/  FFMA R28, R50.reuse, R4, R29 ;  /* 0x00000004321c7223 */ /* 0x040fe2000000001d */
[C---:B------:R-:W-:Y:S01]  /*15c0*/  FFMA R29, R50.reuse, R5, R30 ;  /* 0x00000005321d7223 */ /* 0x040fe2000000001e */
[C---:B------:R-:W-:Y:S01]  /*15d0*/  FFMA R30, R50.reuse, R6, R31 ;  /* 0x00000006321e7223 */ /* 0x040fe2000000001f */
[----:B------:R-:W-:Y:S01]  /*15e0*/  FFMA R31, R50, R7, R32 ;  /* 0x00000007321f7223 */ /* 0x000fe20000000020 */
[C---:B0-----:R-:W-:Y:S01]  /*15f0*/  FFMA R32, R52.reuse, R4, R33 ;  /* 0x0000000434207223 */ /* 0x041fe20000000021 */
[----:B------:R-:W-:Y:S01]  /*1600*/  FFMA R33, R52, R5, R34 ;  /* 0x0000000534217223 */ /* 0x000fe20000000022 */
[----:B------:R-:W-:-:S04]  /*1610*/  IMAD.WIDE.U32 R2, R51, 0x4, R2 ;  /* 0x0000000433027825 */ /* 0x000fc800078e0002 */
[-C--:B------:R-:W-:Y:S01]  /*1620*/  FFMA R34, R52, R6.reuse, R35 ;  /* 0x0000000634227223 */ /* 0x080fe20000000023 */
[C---:B------:R-:W-:Y:S01]  /*1630*/  FFMA R50, R62.reuse, R6, R37 ;  /* 0x000000063e327223 */ /* 0x040fe20000000025 */
[CC--:B------:R-:W-:Y:S01]  /*1640*/  FFMA R48, R62.reuse, R4.reuse, R39 ;  /* 0x000000043e307223 */ /* 0x0c0fe20000000027 */
[----:B------:R-:W-:Y:S01]  /*1650*/  FFMA R49, R62, R5, R36 ;  /* 0x000000053e317223 */ /* 0x000fe20000000024 */
[----:B------:R-:W-:Y:S01]  /*1660*/  FFMA R35, R52, R7, R46 ;  /* 0x0000000734237223 */ /* 0x000fe2000000002e */
[----:B------:R-:W-:Y:S01]  /*1670*/  FFMA R37, R56, R5, R38 ;  /* 0x0000000538257223 */ /* 0x000fe20000000026 */
[-C--:B------:R-:W-:Y:S01]  /*1680*/  FFMA R51, R62, R7.reuse, R0 ;  /* 0x000000073e337223 */ /* 0x080fe20000000000 */
[C---:B------:R-:W-:Y:S01]  /*1690*/  FFMA R36, R56.reuse, R4, R41 ;  /* 0x0000000438247223 */ /* 0x040fe20000000029 */
[C---:B------:R-:W-:Y:S01]  /*16a0*/  FFMA R38, R56.reuse, R6, R43 ;  /* 0x0000000638267223 */ /* 0x040fe2000000002b */
[----:B------:R-:W-:Y:S01]  /*16b0*/  FFMA R39, R56, R7, R40 ;  /* 0x0000000738277223 */ /* 0x000fe20000000028 */
[C---:B------:R-:W-:Y:S01]  /*16c0*/  FFMA R4, R54.reuse, R4, R45 ;  /* 0x0000000436047223 */ /* 0x040fe2000000002d */
[C---:B------:R-:W-:Y:S01]  /*16d0*/  FFMA R5, R54.reuse, R5, R42 ;  /* 0x0000000536057223 */ /* 0x040fe2000000002a */
[C---:B------:R-:W-:Y:S01]  /*16e0*/  FFMA R6, R54.reuse, R6, R47 ;  /* 0x0000000636067223 */ /* 0x040fe2000000002f */
[----:B------:R-:W-:Y:S01]  /*16f0*/  FFMA R7, R54, R7, R44 ;  /* 0x0000000736077223 */ /* 0x000fe2000000002c */
[----:B------:R-:W-:Y:S04]  /*1700*/  STG.E.128 desc[UR10][R2.64+0x9000], R8 ;  /* 0x0090000802007986 */ /* 0x000fe8000c101d0a */
        /* <DEDUP_REMOVED lines=8> */
[----:B------:R-:W-:Y:S01]  /*1790*/  STG.E.128 desc[UR10][R2.64+0x1200], R4 ;  /* 0x0012000402007986 */ /* 0x000fe2000c101d0a */
[----:B------:R-:W-:Y:S05]  /*17a0*/  EXIT ;  /* 0x000000000000794d */ /* 0x000fea0003800000 */
.L_x_3:
[----:B------:R-:W-:-:S00]  /*17b0*/  BRA `(.L_x_3) ;  /* 0xfffffffc00fc7947 */ /* 0x000fc0000383ffff */
[----:B------:R-:W-:-:S00]  /*17c0*/  NOP ;  /* 0x0000000000007918 */ /* 0x000fc00000000000 */
        /* <DEDUP_REMOVED lines=11> */
.L_x_4:


//--------------------- .nv.shared.mm_kernel0     --------------------------
	.section	.nv.shared.mm_kernel0,"aw",@nobits
	.sectionflags	@""
	.align	4
.nv.shared.mm_kernel0:
	.zero		3840


//--------------------- .nv.shared.reserved.0     --------------------------
	.section	.nv.shared.reserved.0,"aw",@nobits
	.weak		__nv_reservedSMEM_offset_0_alias
	.size		__nv_reservedSMEM_offset_0_alias, 0, 64
	.other		__nv_reservedSMEM_offset_0_alias,@"STO_CUDA_RESERVED_SHARED STV_DEFAULT"
__nv_reservedSMEM_offset_0_alias:
	.zero		0
	.zero		64


//--------------------- .nv.constant0.mm_kernel0  --------------------------
	.section	.nv.constant0.mm_kernel0,"a",@progbits
	.sectionflags	@""
	.align	4
.nv.constant0.mm_kernel0:
	.zero		920


//--------------------- SYMBOLS --------------------------

	.type		.nv.reservedSmem.offset0,@object
	.size		.nv.reservedSmem.offset0,0x4
	.type		.nv.reservedSmem.cap,@object
	.size		.nv.reservedSmem.cap,0x4
